	.target	sm_100a

	.elftype	@"ET_EXEC"


//--------------------- .note.nv.tkinfo           --------------------------
	.section	.note.nv.tkinfo,"",@"SHT_NOTE"
	.sectionflags	@"SHF_NOTE_NV_TKINFO"
	.tkinfo
        /*0018*/ 	.word	0x00000002
        /*0030*/ 	.string	""
        /*0030*/ 	.string	"ptxas"
        /*0030*/ 	.string	"Cuda compilation tools, release 13.0, V13.0.88"
        /*0030*/ 	.string	"Build cuda_13.0.r13.0/compiler.36424714_0"
        /*0030*/ 	.string	"-arch sm_100a -m 64 "



//--------------------- .note.nv.cuinfo           --------------------------
	.section	.note.nv.cuinfo,"",@"SHT_NOTE"
	.sectionflags	@"SHF_NOTE_NV_CUINFO"
        /*0018*/ 	.short	0x0002
        /*001a*/ 	.short	0x0064
        /*001c*/ 	.short	0x0082
	.zero		2


//--------------------- .nv.info                  --------------------------
	.section	.nv.info,"",@"SHT_CUDA_INFO"
	.align	4


	//----- nvinfo : EIATTR_REGCOUNT
	.align		4
        /*0000*/ 	.byte	0x04, 0x2f
        /*0002*/ 	.short	(.L_19 - .L_18)
	.align		4
.L_18:
        /*0004*/ 	.word	index@(_ZN7cutlass13device_kernelINS_4gemm6kernel13GemmUniversalIN4cute5tupleIJiiiiEEENS1_10collective13CollectiveMmaINS1_35MainloopSm100TmaUmmaWarpSpecializedILi4ELi2ELi4ENS5_IJNS4_1CILi2EEESB_NSA_ILi1EEEEEEEENS5_IJNSA_ILi128EEENSA_ILi64EEESG_EEENS_10bfloat16_tENS5_IJlSC_lEEESI_SJ_NS4_8TiledMMAINS4_8MMA_AtomIJNS4_26SM100_MMA_F16BF16_2x1SM_SSISI_SI_fLi128ELi64ELNS4_4UMMA5MajorE0ELSO_0ELNSN_7ScaleInE0ELSP_0EEEEEENS4_6LayoutINS5_IJSC_SC_SC_EEENS5_IJNSA_ILi0EEESU_SU_EEEEENS5_IJNS4_10UnderscoreESX_SX_EEEEENS4_28SM100_TMA_2SM_LOAD_MULTICASTENS4_14ComposedLayoutINS4_7SwizzleILi3ELi4ELi3EEENS4_18smem_ptr_flag_bitsILi16EEENSS_INS5_IJNSA_ILi8EEESG_EEENS5_IJSG_SC_EEEEEEEvNS4_8identityENS4_18SM100_TMA_2SM_LOADES1A_vS1B_EENS_8epilogue10collective18CollectiveEpilogueINS1E_23Sm100TmaWarpSpecializedILi3ELi2ELi16ELb1ELb0EEEJNS5_IJSG_SG_SG_EEENS5_IJNSS_ISG_SC_EENSS_INS5_IJNSA_ILi16EEESB_EEENS5_IJSC_NSA_ILi32EEEEEEEEEEESI_SJ_SI_SJ_NS1E_6fusion15FusionCallbacksIS1I_NS1R_17LinearCombinationISI_fSI_fLNS_15FloatRoundStyleE2EEES1J_S1Q_JEEENS4_5SM1004TMEM4LOAD26SM100_TMEM_LOAD_32dp32b16xENS4_13SM90_TMA_LOADENS11_INS12_ILi1ELi4ELi3EEES15_NSS_INS5_IJS16_S1L_EEENS5_IJS1L_SC_EEEEEEENS4_39AutoVectorizingCopyWithAssumedAlignmentILi128EEENS4_14SM90_TMA_STOREES26_S28_S28_EEEvvEEEEvNT_6ParamsE)
        /*0008*/ 	.word	0x00000046


	//----- nvinfo : EIATTR_FRAME_SIZE
	.align		4
.L_19:
        /*000c*/ 	.byte	0x04, 0x11
        /*000e*/ 	.short	(.L_21 - .L_20)
	.align		4
.L_20:
        /*0010*/ 	.word	index@($__internal_2_$__cuda_sm10x_tcgen05_guardrail_trap_unallocated_columns_being_dealloced)
        /*0014*/ 	.word	0x00000000


	//----- nvinfo : EIATTR_FRAME_SIZE
	.align		4
.L_21:
        /*0018*/ 	.byte	0x04, 0x11
        /*001a*/ 	.short	(.L_23 - .L_22)
	.align		4
.L_22:
        /*001c*/ 	.word	index@($__internal_1_$__cuda_sm10x_tcgen05_guardrail_trap_phase_invalid_during_alloc)
        /*0020*/ 	.word	0x00000000


	//----- nvinfo : EIATTR_FRAME_SIZE
	.align		4
.L_23:
        /*0024*/ 	.byte	0x04, 0x11
        /*0026*/ 	.short	(.L_25 - .L_24)
	.align		4
.L_24:
        /*0028*/ 	.word	index@($__internal_0_$__cuda_sm10x_tcgen05_guardrail_trap_col_being_dealloced_not_returned_by_alloc)
        /*002c*/ 	.word	0x00000000


	//----- nvinfo : EIATTR_FRAME_SIZE
	.align		4
.L_25:
        /*0030*/ 	.byte	0x04, 0x11
        /*0032*/ 	.short	(.L_27 - .L_26)
	.align		4
.L_26:
        /*0034*/ 	.word	index@(_ZN7cutlass13device_kernelINS_4gemm6kernel13GemmUniversalIN4cute5tupleIJiiiiEEENS1_10collective13CollectiveMmaINS1_35MainloopSm100TmaUmmaWarpSpecializedILi4ELi2ELi4ENS5_IJNS4_1CILi2EEESB_NSA_ILi1EEEEEEEENS5_IJNSA_ILi128EEENSA_ILi64EEESG_EEENS_10bfloat16_tENS5_IJlSC_lEEESI_SJ_NS4_8TiledMMAINS4_8MMA_AtomIJNS4_26SM100_MMA_F16BF16_2x1SM_SSISI_SI_fLi128ELi64ELNS4_4UMMA5MajorE0ELSO_0ELNSN_7ScaleInE0ELSP_0EEEEEENS4_6LayoutINS5_IJSC_SC_SC_EEENS5_IJNSA_ILi0EEESU_SU_EEEEENS5_IJNS4_10UnderscoreESX_SX_EEEEENS4_28SM100_TMA_2SM_LOAD_MULTICASTENS4_14ComposedLayoutINS4_7SwizzleILi3ELi4ELi3EEENS4_18smem_ptr_flag_bitsILi16EEENSS_INS5_IJNSA_ILi8EEESG_EEENS5_IJSG_SC_EEEEEEEvNS4_8identityENS4_18SM100_TMA_2SM_LOADES1A_vS1B_EENS_8epilogue10collective18CollectiveEpilogueINS1E_23Sm100TmaWarpSpecializedILi3ELi2ELi16ELb1ELb0EEEJNS5_IJSG_SG_SG_EEENS5_IJNSS_ISG_SC_EENSS_INS5_IJNSA_ILi16EEESB_EEENS5_IJSC_NSA_ILi32EEEEEEEEEEESI_SJ_SI_SJ_NS1E_6fusion15FusionCallbacksIS1I_NS1R_17LinearCombinationISI_fSI_fLNS_15FloatRoundStyleE2EEES1J_S1Q_JEEENS4_5SM1004TMEM4LOAD26SM100_TMEM_LOAD_32dp32b16xENS4_13SM90_TMA_LOADENS11_INS12_ILi1ELi4ELi3EEES15_NSS_INS5_IJS16_S1L_EEENS5_IJS1L_SC_EEEEEEENS4_39AutoVectorizingCopyWithAssumedAlignmentILi128EEENS4_14SM90_TMA_STOREES26_S28_S28_EEEvvEEEEvNT_6ParamsE)
        /*0038*/ 	.word	0x00000000


	//----- nvinfo : EIATTR_MIN_STACK_SIZE
	.align		4
.L_27:
        /*003c*/ 	.byte	0x04, 0x12
        /*003e*/ 	.short	(.L_29 - .L_28)
	.align		4
.L_28:
        /*0040*/ 	.word	index@(_ZN7cutlass13device_kernelINS_4gemm6kernel13GemmUniversalIN4cute5tupleIJiiiiEEENS1_10collective13CollectiveMmaINS1_35MainloopSm100TmaUmmaWarpSpecializedILi4ELi2ELi4ENS5_IJNS4_1CILi2EEESB_NSA_ILi1EEEEEEEENS5_IJNSA_ILi128EEENSA_ILi64EEESG_EEENS_10bfloat16_tENS5_IJlSC_lEEESI_SJ_NS4_8TiledMMAINS4_8MMA_AtomIJNS4_26SM100_MMA_F16BF16_2x1SM_SSISI_SI_fLi128ELi64ELNS4_4UMMA5MajorE0ELSO_0ELNSN_7ScaleInE0ELSP_0EEEEEENS4_6LayoutINS5_IJSC_SC_SC_EEENS5_IJNSA_ILi0EEESU_SU_EEEEENS5_IJNS4_10UnderscoreESX_SX_EEEEENS4_28SM100_TMA_2SM_LOAD_MULTICASTENS4_14ComposedLayoutINS4_7SwizzleILi3ELi4ELi3EEENS4_18smem_ptr_flag_bitsILi16EEENSS_INS5_IJNSA_ILi8EEESG_EEENS5_IJSG_SC_EEEEEEEvNS4_8identityENS4_18SM100_TMA_2SM_LOADES1A_vS1B_EENS_8epilogue10collective18CollectiveEpilogueINS1E_23Sm100TmaWarpSpecializedILi3ELi2ELi16ELb1ELb0EEEJNS5_IJSG_SG_SG_EEENS5_IJNSS_ISG_SC_EENSS_INS5_IJNSA_ILi16EEESB_EEENS5_IJSC_NSA_ILi32EEEEEEEEEEESI_SJ_SI_SJ_NS1E_6fusion15FusionCallbacksIS1I_NS1R_17LinearCombinationISI_fSI_fLNS_15FloatRoundStyleE2EEES1J_S1Q_JEEENS4_5SM1004TMEM4LOAD26SM100_TMEM_LOAD_32dp32b16xENS4_13SM90_TMA_LOADENS11_INS12_ILi1ELi4ELi3EEES15_NSS_INS5_IJS16_S1L_EEENS5_IJS1L_SC_EEEEEEENS4_39AutoVectorizingCopyWithAssumedAlignmentILi128EEENS4_14SM90_TMA_STOREES26_S28_S28_EEEvvEEEEvNT_6ParamsE)
        /*0044*/ 	.word	0x00000000
.L_29:


//--------------------- .nv.compat                --------------------------
	.section	.nv.compat,"",@"SHT_CUDA_COMPAT_INFO"
	.align	4
        /*0000*/ 	.byte	0x02, 0x09, 0x01, 0x00, 0x02, 0x02, 0x02, 0x00, 0x02, 0x05, 0x05, 0x00, 0x03, 0x07, 0x01, 0x01
        /*0010*/ 	.byte	0x02, 0x03, 0x01, 0x00, 0x02, 0x06, 0x01, 0x00, 0x04, 0x0b, 0x08, 0x00, 0x09, 0x00, 0x00, 0x00
        /*0020*/ 	.byte	0x00, 0x00, 0x00, 0x00


//--------------------- .nv.info._ZN7cutlass13device_kernelINS_4gemm6kernel13GemmUniversalIN4cute5tupleIJiiiiEEENS1_10collective13CollectiveMmaINS1_35MainloopSm100TmaUmmaWarpSpecializedILi4ELi2ELi4ENS5_IJNS4_1CILi2EEESB_NSA_ILi1EEEEEEEENS5_IJNSA_ILi128EEENSA_ILi64EEESG_EEENS_10bfloat16_tENS5_IJlSC_lEEESI_SJ_NS4_8TiledMMAINS4_8MMA_AtomIJNS4_26SM100_MMA_F16BF16_2x1SM_SSISI_SI_fLi128ELi64ELNS4_4UMMA5MajorE0ELSO_0ELNSN_7ScaleInE0ELSP_0EEEEEENS4_6LayoutINS5_IJSC_SC_SC_EEENS5_IJNSA_ILi0EEESU_SU_EEEEENS5_IJNS4_10UnderscoreESX_SX_EEEEENS4_28SM100_TMA_2SM_LOAD_MULTICASTENS4_14ComposedLayoutINS4_7SwizzleILi3ELi4ELi3EEENS4_18smem_ptr_flag_bitsILi16EEENSS_INS5_IJNSA_ILi8EEESG_EEENS5_IJSG_SC_EEEEEEEvNS4_8identityENS4_18SM100_TMA_2SM_LOADES1A_vS1B_EENS_8epilogue10collective18CollectiveEpilogueINS1E_23Sm100TmaWarpSpecializedILi3ELi2ELi16ELb1ELb0EEEJNS5_IJSG_SG_SG_EEENS5_IJNSS_ISG_SC_EENSS_INS5_IJNSA_ILi16EEESB_EEENS5_IJSC_NSA_ILi32EEEEEEEEEEESI_SJ_SI_SJ_NS1E_6fusion15FusionCallbacksIS1I_NS1R_17LinearCombinationISI_fSI_fLNS_15FloatRoundStyleE2EEES1J_S1Q_JEEENS4_5SM1004TMEM4LOAD26SM100_TMEM_LOAD_32dp32b16xENS4_13SM90_TMA_LOADENS11_INS12_ILi1ELi4ELi3EEES15_NSS_INS5_IJS16_S1L_EEENS5_IJS1L_SC_EEEEEEENS4_39AutoVectorizingCopyWithAssumedAlignmentILi128EEENS4_14SM90_TMA_STOREES26_S28_S28_EEEvvEEEEvNT_6ParamsE --------------------------
	.section	.nv.info._ZN7cutlass13device_kernelINS_4gemm6kernel13GemmUniversalIN4cute5tupleIJiiiiEEENS1_10collective13CollectiveMmaINS1_35MainloopSm100TmaUmmaWarpSpecializedILi4ELi2ELi4ENS5_IJNS4_1CILi2EEESB_NSA_ILi1EEEEEEEENS5_IJNSA_ILi128EEENSA_ILi64EEESG_EEENS_10bfloat16_tENS5_IJlSC_lEEESI_SJ_NS4_8TiledMMAINS4_8MMA_AtomIJNS4_26SM100_MMA_F16BF16_2x1SM_SSISI_SI_fLi128ELi64ELNS4_4UMMA5MajorE0ELSO_0ELNSN_7ScaleInE0ELSP_0EEEEEENS4_6LayoutINS5_IJSC_SC_SC_EEENS5_IJNSA_ILi0EEESU_SU_EEEEENS5_IJNS4_10UnderscoreESX_SX_EEEEENS4_28SM100_TMA_2SM_LOAD_MULTICASTENS4_14ComposedLayoutINS4_7SwizzleILi3ELi4ELi3EEENS4_18smem_ptr_flag_bitsILi16EEENSS_INS5_IJNSA_ILi8EEESG_EEENS5_IJSG_SC_EEEEEEEvNS4_8identityENS4_18SM100_TMA_2SM_LOADES1A_vS1B_EENS_8epilogue10collective18CollectiveEpilogueINS1E_23Sm100TmaWarpSpecializedILi3ELi2ELi16ELb1ELb0EEEJNS5_IJSG_SG_SG_EEENS5_IJNSS_ISG_SC_EENSS_INS5_IJNSA_ILi16EEESB_EEENS5_IJSC_NSA_ILi32EEEEEEEEEEESI_SJ_SI_SJ_NS1E_6fusion15FusionCallbacksIS1I_NS1R_17LinearCombinationISI_fSI_fLNS_15FloatRoundStyleE2EEES1J_S1Q_JEEENS4_5SM1004TMEM4LOAD26SM100_TMEM_LOAD_32dp32b16xENS4_13SM90_TMA_LOADENS11_INS12_ILi1ELi4ELi3EEES15_NSS_INS5_IJS16_S1L_EEENS5_IJS1L_SC_EEEEEEENS4_39AutoVectorizingCopyWithAssumedAlignmentILi128EEENS4_14SM90_TMA_STOREES26_S28_S28_EEEvvEEEEvNT_6ParamsE,"",@"SHT_CUDA_INFO"
	.sectionflags	@""
	.align	4


	//----- nvinfo : EIATTR_CUDA_API_VERSION
	.align		4
        /*0000*/ 	.byte	0x04, 0x37
        /*0002*/ 	.short	(.L_31 - .L_30)
.L_30:
        /*0004*/ 	.word	0x00000082


	//----- nvinfo : EIATTR_KPARAM_INFO
	.align		4
.L_31:
        /*0008*/ 	.byte	0x04, 0x17
        /*000a*/ 	.short	(.L_33 - .L_32)
.L_32:
        /*000c*/ 	.word	0x00000000
        /*0010*/ 	.short	0x0000
        /*0012*/ 	.short	0x0000
        /*0014*/ 	.byte	0x00, 0xf0, 0x01, 0x20


	//----- nvinfo : EIATTR_AT_ENTRY_FRAGMENTS
	.align		4
.L_33:
        /*0018*/ 	.byte	0x04, 0x4f
        /*001a*/ 	.short	(.L_35 - .L_34)


	//   ....[0]....
.L_34:
        /*001c*/ 	.word	0x00000007


	//----- nvinfo : EIATTR_RESERVED_SMEM_USED
	.align		4
.L_35:
        /*0020*/ 	.byte	0x01, 0x41
	.zero		2


	//----- nvinfo : EIATTR_SPARSE_MMA_MASK
	.align		4
        /*0024*/ 	.byte	0x03, 0x50
        /*0026*/ 	.short	0x0000


	//----- nvinfo : EIATTR_TCGEN05_2CTA_USED
	.align		4
        /*0028*/ 	.byte	0x01, 0x52
	.zero		2


	//----- nvinfo : EIATTR_MAXREG_COUNT
	.align		4
        /*002c*/ 	.byte	0x03, 0x1b
        /*002e*/ 	.short	0x00ff


	//----- nvinfo : EIATTR_NUM_BARRIERS
	.align		4
        /*0030*/ 	.byte	0x02, 0x4c
        /*0032*/ 	.byte	0x07
	.zero		1


	//----- nvinfo : EIATTR_EXTERNS
	.align		4
        /*0034*/ 	.byte	0x04, 0x0f
        /*0036*/ 	.short	(.L_37 - .L_36)


	//   ....[0]....
	.align		4
.L_36:
        /*0038*/ 	.word	index@(__assertfail)


	//----- nvinfo : EIATTR_MERCURY_ISA_VERSION
	.align		4
.L_37:
        /*003c*/ 	.byte	0x03, 0x5f
        /*003e*/ 	.short	0x0101


	//----- nvinfo : EIATTR_INT_WARP_WIDE_INSTR_OFFSETS
	.align		4
        /*0040*/ 	.byte	0x04, 0x31
        /*0042*/ 	.short	(.L_39 - .L_38)


	//   ....[0]....
.L_38:
        /*0044*/ 	.word	0x00000dc0


	//   ....[1]....
        /*0048*/ 	.word	0x00000e70


	//   ....[2]....
        /*004c*/ 	.word	0x00004390


	//   ....[3]....
        /*0050*/ 	.word	0x000043c0


	//   ....[4]....
        /*0054*/ 	.word	0x000043e0


	//   ....[5]....
        /*0058*/ 	.word	0x00004fa0


	//   ....[6]....
        /*005c*/ 	.word	0x00005060


	//   ....[7]....
        /*0060*/ 	.word	0x000050d0


	//   ....[8]....
        /*0064*/ 	.word	0x00005200


	//   ....[9]....
        /*0068*/ 	.word	0x00005310


	//   ....[10]....
        /*006c*/ 	.word	0x00005350


	//----- nvinfo : EIATTR_COOP_GROUP_MASK_REGIDS
	.align		4
.L_39:
        /*0070*/ 	.byte	0x04, 0x29
        /*0072*/ 	.short	(.L_41 - .L_40)


	//   ....[0]....
.L_40:
        /*0074*/ 	.word	0xffffffff


	//   ....[1]....
        /*0078*/ 	.word	0xffffffff


	//   ....[2]....
        /*007c*/ 	.word	0xffffffff


	//   ....[3]....
        /*0080*/ 	.word	0xffffffff


	//   ....[4]....
        /*0084*/ 	.word	0xffffffff


	//   ....[5]....
        /*0088*/ 	.word	0xffffffff


	//   ....[6]....
        /*008c*/ 	.word	0xffffffff


	//   ....[7]....
        /*0090*/ 	.word	0xffffffff


	//   ....[8]....
        /*0094*/ 	.word	0xffffffff


	//   ....[9]....
        /*0098*/ 	.word	0xffffffff


	//   ....[10]....
        /*009c*/ 	.word	0xffffffff


	//   ....[11]....
        /*00a0*/ 	.word	0xffffffff


	//   ....[12]....
        /*00a4*/ 	.word	0xffffffff


	//   ....[13]....
        /*00a8*/ 	.word	0xffffffff


	//----- nvinfo : EIATTR_COOP_GROUP_INSTR_OFFSETS
	.align		4
.L_41:
        /*00ac*/ 	.byte	0x04, 0x28
        /*00ae*/ 	.short	(.L_43 - .L_42)


	//   ....[0]....
.L_42:
        /*00b0*/ 	.word	0x000000b0


	//   ....[1]....
        /*00b4*/ 	.word	0x00000520


	//   ....[2]....
        /*00b8*/ 	.word	0x000006f0


	//   ....[3]....
        /*00bc*/ 	.word	0x00000870


	//   ....[4]....
        /*00c0*/ 	.word	0x00000970


	//   ....[5]....
        /*00c4*/ 	.word	0x00000ae0


	//   ....[6]....
        /*00c8*/ 	.word	0x00000c80


	//   ....[7]....
        /*00cc*/ 	.word	0x00000ee0


	//   ....[8]....
        /*00d0*/ 	.word	0x00002280


	//   ....[9]....
        /*00d4*/ 	.word	0x00003170


	//   ....[10]....
        /*00d8*/ 	.word	0x00003640


	//   ....[11]....
        /*00dc*/ 	.word	0x00003670


	//   ....[12]....
        /*00e0*/ 	.word	0x00004290


	//   ....[13]....
        /*00e4*/ 	.word	0x000044a0


	//----- nvinfo : EIATTR_VRC_CTA_INIT_COUNT
	.align		4
.L_43:
        /*00e8*/ 	.byte	0x02, 0x4a
        /*00ea*/ 	.byte	0x80
	.zero		1


	//----- nvinfo : EIATTR_SYSCALL_OFFSETS
	.align		4
        /*00ec*/ 	.byte	0x04, 0x46
        /*00ee*/ 	.short	(.L_45 - .L_44)


	//   ....[0]....
.L_44:
        /*00f0*/ 	.word	0x00006030


	//   ....[1]....
        /*00f4*/ 	.word	0x00006120


	//   ....[2]....
        /*00f8*/ 	.word	0x00006940


	//   ....[3]....
        /*00fc*/ 	.word	0x000072d0


	//----- nvinfo : EIATTR_MBARRIER_INSTR_OFFSETS
	.align		4
.L_45:
        /*0100*/ 	.byte	0x04, 0x39
        /*0102*/ 	.short	(.L_47 - .L_46)


	//   ....[0]....
.L_46:
        /*0104*/ 	.word	0x00000660
        /*0108*/ 	.word	0x000000ff
        /*010c*/ 	.word	0x00000000
        /*0110*/ 	.short	0x0100
        /*0112*/ 	.byte	0x04
	.zero		1


	//   ....[1]....
        /*0114*/ 	.word	0x00000670
        /*0118*/ 	.word	0x000000ff
        /*011c*/ 	.word	0x00000020
        /*0120*/ 	.short	0x0100
        /*0122*/ 	.byte	0x04
	.zero		1


	//   ....[2]....
        /*0124*/ 	.word	0x00000680
        /*0128*/ 	.word	0x000000ff
        /*012c*/ 	.word	0x00000008
        /*0130*/ 	.short	0x0100
        /*0132*/ 	.byte	0x04
	.zero		1


	//   ....[3]....
        /*0134*/ 	.word	0x00000690
        /*0138*/ 	.word	0x000000ff
        /*013c*/ 	.word	0x00000028
        /*0140*/ 	.short	0x0100
        /*0142*/ 	.byte	0x04
	.zero		1


	//   ....[4]....
        /*0144*/ 	.word	0x000006a0
        /*0148*/ 	.word	0x000000ff
        /*014c*/ 	.word	0x00000010
        /*0150*/ 	.short	0x0100
        /*0152*/ 	.byte	0x04
	.zero		1


	//   ....[5]....
        /*0154*/ 	.word	0x000006b0
        /*0158*/ 	.word	0x000000ff
        /*015c*/ 	.word	0x00000030
        /*0160*/ 	.short	0x0100
        /*0162*/ 	.byte	0x04
	.zero		1


	//   ....[6]....
        /*0164*/ 	.word	0x000006c0
        /*0168*/ 	.word	0x000000ff
        /*016c*/ 	.word	0x00000018
        /*0170*/ 	.short	0x0100
        /*0172*/ 	.byte	0x04
	.zero		1


	//   ....[7]....
        /*0174*/ 	.word	0x000006d0
        /*0178*/ 	.word	0x000000ff
        /*017c*/ 	.word	0x00000038
        /*0180*/ 	.short	0x0100
        /*0182*/ 	.byte	0x04
	.zero		1


	//   ....[8]....
        /*0184*/ 	.word	0x00000800
        /*0188*/ 	.word	0x000000ff
        /*018c*/ 	.word	0x00000040
        /*0190*/ 	.short	0x0100
        /*0192*/ 	.byte	0x04
	.zero		1


	//   ....[9]....
        /*0194*/ 	.word	0x00000810
        /*0198*/ 	.word	0x000000ff
        /*019c*/ 	.word	0x00000058
        /*01a0*/ 	.short	0x0100
        /*01a2*/ 	.byte	0x04
	.zero		1


	//   ....[10]....
        /*01a4*/ 	.word	0x00000820
        /*01a8*/ 	.word	0x000000ff
        /*01ac*/ 	.word	0x00000048
        /*01b0*/ 	.short	0x0100
        /*01b2*/ 	.byte	0x04
	.zero		1


	//   ....[11]....
        /*01b4*/ 	.word	0x00000830
        /*01b8*/ 	.word	0x000000ff
        /*01bc*/ 	.word	0x00000060
        /*01c0*/ 	.short	0x0100
        /*01c2*/ 	.byte	0x04
	.zero		1


	//   ....[12]....
        /*01c4*/ 	.word	0x00000840
        /*01c8*/ 	.word	0x000000ff
        /*01cc*/ 	.word	0x00000050
        /*01d0*/ 	.short	0x0100
        /*01d2*/ 	.byte	0x04
	.zero		1


	//   ....[13]....
        /*01d4*/ 	.word	0x00000850
        /*01d8*/ 	.word	0x000000ff
        /*01dc*/ 	.word	0x00000068
        /*01e0*/ 	.short	0x0100
        /*01e2*/ 	.byte	0x04
	.zero		1


	//   ....[14]....
        /*01e4*/ 	.word	0x00000940
        /*01e8*/ 	.word	0x000000ff
        /*01ec*/ 	.word	0x00000070
        /*01f0*/ 	.short	0x0100
        /*01f2*/ 	.byte	0x06
	.zero		1


	//   ....[15]....
        /*01f4*/ 	.word	0x00000950
        /*01f8*/ 	.word	0x000000ff
        /*01fc*/ 	.word	0x00000078
        /*0200*/ 	.short	0x0100
        /*0202*/ 	.byte	0x06
	.zero		1


	//   ....[16]....
        /*0204*/ 	.word	0x00000a90
        /*0208*/ 	.word	0x000000ff
        /*020c*/ 	.word	0x00000080
        /*0210*/ 	.short	0x0100
        /*0212*/ 	.byte	0x06
	.zero		1


	//   ....[17]....
        /*0214*/ 	.word	0x00000aa0
        /*0218*/ 	.word	0x000000ff
        /*021c*/ 	.word	0x00000090
        /*0220*/ 	.short	0x0100
        /*0222*/ 	.byte	0x06
	.zero		1


	//   ....[18]....
        /*0224*/ 	.word	0x00000ab0
        /*0228*/ 	.word	0x000000ff
        /*022c*/ 	.word	0x00000088
        /*0230*/ 	.short	0x0100
        /*0232*/ 	.byte	0x06
	.zero		1


	//   ....[19]....
        /*0234*/ 	.word	0x00000ac0
        /*0238*/ 	.word	0x000000ff
        /*023c*/ 	.word	0x00000098
        /*0240*/ 	.short	0x0100
        /*0242*/ 	.byte	0x06
	.zero		1


	//   ....[20]....
        /*0244*/ 	.word	0x00000bf0
        /*0248*/ 	.word	0x000000ff
        /*024c*/ 	.word	0x000000a0
        /*0250*/ 	.short	0x0100
        /*0252*/ 	.byte	0x04
	.zero		1


	//   ....[21]....
        /*0254*/ 	.word	0x00000c00
        /*0258*/ 	.word	0x000000ff
        /*025c*/ 	.word	0x000000c0
        /*0260*/ 	.short	0x0100
        /*0262*/ 	.byte	0x04
	.zero		1


	//   ....[22]....
        /*0264*/ 	.word	0x00000c10
        /*0268*/ 	.word	0x000000ff
        /*026c*/ 	.word	0x000000a8
        /*0270*/ 	.short	0x0100
        /*0272*/ 	.byte	0x04
	.zero		1


	//   ....[23]....
        /*0274*/ 	.word	0x00000c20
        /*0278*/ 	.word	0x000000ff
        /*027c*/ 	.word	0x000000c8
        /*0280*/ 	.short	0x0100
        /*0282*/ 	.byte	0x04
	.zero		1


	//   ....[24]....
        /*0284*/ 	.word	0x00000c30
        /*0288*/ 	.word	0x000000ff
        /*028c*/ 	.word	0x000000b0
        /*0290*/ 	.short	0x0100
        /*0292*/ 	.byte	0x04
	.zero		1


	//   ....[25]....
        /*0294*/ 	.word	0x00000c40
        /*0298*/ 	.word	0x000000ff
        /*029c*/ 	.word	0x000000d0
        /*02a0*/ 	.short	0x0100
        /*02a2*/ 	.byte	0x04
	.zero		1


	//   ....[26]....
        /*02a4*/ 	.word	0x00000c50
        /*02a8*/ 	.word	0x000000ff
        /*02ac*/ 	.word	0x000000b8
        /*02b0*/ 	.short	0x0100
        /*02b2*/ 	.byte	0x04
	.zero		1


	//   ....[27]....
        /*02b4*/ 	.word	0x00000c60
        /*02b8*/ 	.word	0x000000ff
        /*02bc*/ 	.word	0x000000d8
        /*02c0*/ 	.short	0x0100
        /*02c2*/ 	.byte	0x04
	.zero		1


	//   ....[28]....
        /*02c4*/ 	.word	0x00000d60
        /*02c8*/ 	.word	0x000000ff
        /*02cc*/ 	.word	0x000000e0
        /*02d0*/ 	.short	0x0100
        /*02d2*/ 	.byte	0x04
	.zero		1


	//   ....[29]....
        /*02d4*/ 	.word	0x00000d70
        /*02d8*/ 	.word	0x000000ff
        /*02dc*/ 	.word	0x000000f0
        /*02e0*/ 	.short	0x0100
        /*02e2*/ 	.byte	0x04
	.zero		1


	//   ....[30]....
        /*02e4*/ 	.word	0x00000d80
        /*02e8*/ 	.word	0x000000ff
        /*02ec*/ 	.word	0x000000e8
        /*02f0*/ 	.short	0x0100
        /*02f2*/ 	.byte	0x04
	.zero		1


	//   ....[31]....
        /*02f4*/ 	.word	0x00000d90
        /*02f8*/ 	.word	0x000000ff
        /*02fc*/ 	.word	0x000000f8
        /*0300*/ 	.short	0x0100
        /*0302*/ 	.byte	0x04
	.zero		1


	//   ....[32]....
        /*0304*/ 	.word	0x00000e90
        /*0308*/ 	.word	0x000000ff
        /*030c*/ 	.word	0x00000100
        /*0310*/ 	.short	0x0100
        /*0312*/ 	.byte	0x06
	.zero		1


	//   ....[33]....
        /*0314*/ 	.word	0x00001ac0
        /*0318*/ 	.word	0x00000000
        /*031c*/ 	.word	0x000000f0
        /*0320*/ 	.short	0x010a
        /*0322*/ 	.byte	0xff
	.zero		1


	//   ....[34]....
        /*0324*/ 	.word	0x00001af0
        /*0328*/ 	.word	0x00000000
        /*032c*/ 	.word	0x000000e0
        /*0330*/ 	.short	0x0101
        /*0332*/ 	.byte	0xff
	.zero		1


	//   ....[35]....
        /*0334*/ 	.word	0x00001b90
        /*0338*/ 	.word	0x000000ff
        /*033c*/ 	.word	0x00000020
        /*0340*/ 	.short	0x010a
        /*0342*/ 	.byte	0x04
	.zero		1


	//   ....[36]....
        /*0344*/ 	.word	0x00001c60
        /*0348*/ 	.word	0x000000ff
        /*034c*/ 	.word	0x00000020
        /*0350*/ 	.short	0x010a
        /*0352*/ 	.byte	0x21
	.zero		1


	//   ....[37]....
        /*0354*/ 	.word	0x00001e10
        /*0358*/ 	.word	0x000000ff
        /*035c*/ 	.word	0x00000020
        /*0360*/ 	.short	0x010a
        /*0362*/ 	.byte	0x05
	.zero		1


	//   ....[38]....
        /*0364*/ 	.word	0x00001f30
        /*0368*/ 	.word	0x000000ff
        /*036c*/ 	.word	0x00000078
        /*0370*/ 	.short	0x0101
        /*0372*/ 	.byte	0x0d
	.zero		1


	//   ....[39]....
        /*0374*/ 	.word	0x00001f50
        /*0378*/ 	.word	0x000000ff
        /*037c*/ 	.word	0x00000020
        /*0380*/ 	.short	0x010a
        /*0382*/ 	.byte	0x04
	.zero		1


	//   ....[40]....
        /*0384*/ 	.word	0x00001fd0
        /*0388*/ 	.word	0x000000ff
        /*038c*/ 	.word	0x00000020
        /*0390*/ 	.short	0x010a
        /*0392*/ 	.byte	0x11
	.zero		1


	//   ....[41]....
        /*0394*/ 	.word	0x00002170
        /*0398*/ 	.word	0x000000ff
        /*039c*/ 	.word	0x00000020
        /*03a0*/ 	.short	0x010a
        /*03a2*/ 	.byte	0x05
	.zero		1


	//   ....[42]....
        /*03a4*/ 	.word	0x000022b0
        /*03a8*/ 	.word	0x00000003
        /*03ac*/ 	.word	0x00000080
        /*03b0*/ 	.short	0x010a
        /*03b2*/ 	.byte	0xff
	.zero		1


	//   ....[43]....
        /*03b4*/ 	.word	0x00002400
        /*03b8*/ 	.word	0x00000000
        /*03bc*/ 	.word	0x00000000
        /*03c0*/ 	.short	0x0101
        /*03c2*/ 	.byte	0xff
	.zero		1


	//   ....[44]....
        /*03c4*/ 	.word	0x000029c0
        /*03c8*/ 	.word	0x000000ff
        /*03cc*/ 	.word	0x00000000
        /*03d0*/ 	.short	0x010a
        /*03d2*/ 	.byte	0x04
	.zero		1


	//   ....[45]....
        /*03d4*/ 	.word	0x00002a50
        /*03d8*/ 	.word	0x000000ff
        /*03dc*/ 	.word	0x00000000
        /*03e0*/ 	.short	0x010a
        /*03e2*/ 	.byte	0x05
	.zero		1


	//   ....[46]....
        /*03e4*/ 	.word	0x00002ae0
        /*03e8*/ 	.word	0x000000ff
        /*03ec*/ 	.word	0x00000000
        /*03f0*/ 	.short	0x010a
        /*03f2*/ 	.byte	0x05
	.zero		1


	//   ....[47]....
        /*03f4*/ 	.word	0x00002b80
        /*03f8*/ 	.word	0x00000000
        /*03fc*/ 	.word	0x00000000
        /*0400*/ 	.short	0x010a
        /*0402*/ 	.byte	0xff
	.zero		1


	//   ....[48]....
        /*0404*/ 	.word	0x00002cc0
        /*0408*/ 	.word	0x00000000
        /*040c*/ 	.word	0x000000e0
        /*0410*/ 	.short	0x010a
        /*0412*/ 	.byte	0xff
	.zero		1


	//   ....[49]....
        /*0414*/ 	.word	0x00002d30
        /*0418*/ 	.word	0x00000000
        /*041c*/ 	.word	0x00000000
        /*0420*/ 	.short	0x0101
        /*0422*/ 	.byte	0xff
	.zero		1


	//   ....[50]....
        /*0424*/ 	.word	0x00002d50
        /*0428*/ 	.word	0x000000ff
        /*042c*/ 	.word	0x00000090
        /*0430*/ 	.short	0x010a
        /*0432*/ 	.byte	0x04
	.zero		1


	//   ....[51]....
        /*0434*/ 	.word	0x00002e70
        /*0438*/ 	.word	0x00000000
        /*043c*/ 	.word	0x00000080
        /*0440*/ 	.short	0x010a
        /*0442*/ 	.byte	0xff
	.zero		1


	//   ....[52]....
        /*0444*/ 	.word	0x00002f70
        /*0448*/ 	.word	0x00000000
        /*044c*/ 	.word	0x00000000
        /*0450*/ 	.short	0x0101
        /*0452*/ 	.byte	0xff
	.zero		1


	//   ....[53]....
        /*0454*/ 	.word	0x00003000
        /*0458*/ 	.word	0x000000ff
        /*045c*/ 	.word	0x00000090
        /*0460*/ 	.short	0x0106
        /*0462*/ 	.byte	0x04
	.zero		1


	//   ....[54]....
        /*0464*/ 	.word	0x00003020
        /*0468*/ 	.word	0x000000ff
        /*046c*/ 	.word	0x00000090
        /*0470*/ 	.short	0x010a
        /*0472*/ 	.byte	0x04
	.zero		1


	//   ....[55]....
        /*0474*/ 	.word	0x000030b0
        /*0478*/ 	.word	0x000000ff
        /*047c*/ 	.word	0x00000090
        /*0480*/ 	.short	0x0106
        /*0482*/ 	.byte	0x07
	.zero		1


	//   ....[56]....
        /*0484*/ 	.word	0x000030f0
        /*0488*/ 	.word	0x00000000
        /*048c*/ 	.word	0x00000090
        /*0490*/ 	.short	0x010a
        /*0492*/ 	.byte	0xff
	.zero		1


	//   ....[57]....
        /*0494*/ 	.word	0x00003340
        /*0498*/ 	.word	0x000000ff
        /*049c*/ 	.word	0x00000008
        /*04a0*/ 	.short	0x010a
        /*04a2*/ 	.byte	0x05
	.zero		1


	//   ....[58]....
        /*04a4*/ 	.word	0x00003360
        /*04a8*/ 	.word	0x000000ff
        /*04ac*/ 	.word	0x00000008
        /*04b0*/ 	.short	0x010a
        /*04b2*/ 	.byte	0x05
	.zero		1


	//   ....[59]....
        /*04b4*/ 	.word	0x000034f0
        /*04b8*/ 	.word	0x000000ff
        /*04bc*/ 	.word	0x00000008
        /*04c0*/ 	.short	0x010a
        /*04c2*/ 	.byte	0x05
	.zero		1


	//   ....[60]....
        /*04c4*/ 	.word	0x00003510
        /*04c8*/ 	.word	0x000000ff
        /*04cc*/ 	.word	0x00000008
        /*04d0*/ 	.short	0x010a
        /*04d2*/ 	.byte	0x05
	.zero		1


	//   ....[61]....
        /*04d4*/ 	.word	0x000035d0
        /*04d8*/ 	.word	0x000000ff
        /*04dc*/ 	.word	0x00000000
        /*04e0*/ 	.short	0x0101
        /*04e2*/ 	.byte	0x04
	.zero		1


	//   ....[62]....
        /*04e4*/ 	.word	0x00003910
        /*04e8*/ 	.word	0x00000000
        /*04ec*/ 	.word	0x00000080
        /*04f0*/ 	.short	0x010a
        /*04f2*/ 	.byte	0xff
	.zero		1


	//   ....[63]....
        /*04f4*/ 	.word	0x000039d0
        /*04f8*/ 	.word	0x00000000
        /*04fc*/ 	.word	0x00000000
        /*0500*/ 	.short	0x0101
        /*0502*/ 	.byte	0xff
	.zero		1


	//   ....[64]....
        /*0504*/ 	.word	0x00003a90
        /*0508*/ 	.word	0x000000ff
        /*050c*/ 	.word	0x00000000
        /*0510*/ 	.short	0x010a
        /*0512*/ 	.byte	0x04
	.zero		1


	//   ....[65]....
        /*0514*/ 	.word	0x00003aa0
        /*0518*/ 	.word	0x000000ff
        /*051c*/ 	.word	0x000000c0
        /*0520*/ 	.short	0x010a
        /*0522*/ 	.byte	0x1f
	.zero		1


	//   ....[66]....
        /*0524*/ 	.word	0x00003b50
        /*0528*/ 	.word	0x000000ff
        /*052c*/ 	.word	0x00000000
        /*0530*/ 	.short	0x010a
        /*0532*/ 	.byte	0x05
	.zero		1


	//   ....[67]....
        /*0534*/ 	.word	0x00003c80
        /*0538*/ 	.word	0x000000ff
        /*053c*/ 	.word	0x00000000
        /*0540*/ 	.short	0x010a
        /*0542*/ 	.byte	0x04
	.zero		1


	//   ....[68]....
        /*0544*/ 	.word	0x00003f80
        /*0548*/ 	.word	0x000000ff
        /*054c*/ 	.word	0x00000000
        /*0550*/ 	.short	0x010a
        /*0552*/ 	.byte	0x04
	.zero		1


	//   ....[69]....
        /*0554*/ 	.word	0x00004010
        /*0558*/ 	.word	0x000000ff
        /*055c*/ 	.word	0x00000000
        /*0560*/ 	.short	0x010a
        /*0562*/ 	.byte	0x05
	.zero		1


	//   ....[70]....
        /*0564*/ 	.word	0x000040a0
        /*0568*/ 	.word	0x000000ff
        /*056c*/ 	.word	0x00000000
        /*0570*/ 	.short	0x010a
        /*0572*/ 	.byte	0x05
	.zero		1


	//   ....[71]....
        /*0574*/ 	.word	0x00004140
        /*0578*/ 	.word	0x00000000
        /*057c*/ 	.word	0x00000000
        /*0580*/ 	.short	0x010a
        /*0582*/ 	.byte	0xff
	.zero		1


	//   ....[72]....
        /*0584*/ 	.word	0x00004180
        /*0588*/ 	.word	0x00000000
        /*058c*/ 	.word	0x00000000
        /*0590*/ 	.short	0x010a
        /*0592*/ 	.byte	0xff
	.zero		1


	//   ....[73]....
        /*0594*/ 	.word	0x000041f0
        /*0598*/ 	.word	0x000000ff
        /*059c*/ 	.word	0x00000000
        /*05a0*/ 	.short	0x0101
        /*05a2*/ 	.byte	0x04
	.zero		1


	//   ....[74]....
        /*05a4*/ 	.word	0x00004230
        /*05a8*/ 	.word	0x000000ff
        /*05ac*/ 	.word	0x00000100
        /*05b0*/ 	.short	0x010a
        /*05b2*/ 	.byte	0x1a
	.zero		1


	//   ....[75]....
        /*05b4*/ 	.word	0x00004280
        /*05b8*/ 	.word	0x000000ff
        /*05bc*/ 	.word	0x00000000
        /*05c0*/ 	.short	0x0101
        /*05c2*/ 	.byte	0x04
	.zero		1


	//   ....[76]....
        /*05c4*/ 	.word	0x000046f0
        /*05c8*/ 	.word	0x0000000c
        /*05cc*/ 	.word	0x00000080
        /*05d0*/ 	.short	0x010a
        /*05d2*/ 	.byte	0xff
	.zero		1


	//   ....[77]....
        /*05d4*/ 	.word	0x00004860
        /*05d8*/ 	.word	0x00000000
        /*05dc*/ 	.word	0x00000000
        /*05e0*/ 	.short	0x0101
        /*05e2*/ 	.byte	0xff
	.zero		1


	//   ....[78]....
        /*05e4*/ 	.word	0x00004ce0
        /*05e8*/ 	.word	0x000000ff
        /*05ec*/ 	.word	0x00000078
        /*05f0*/ 	.short	0x010a
        /*05f2*/ 	.byte	0x1d
	.zero		1


	//   ....[79]....
        /*05f4*/ 	.word	0x00004ea0
        /*05f8*/ 	.word	0x000000ff
        /*05fc*/ 	.word	0x00000058
        /*0600*/ 	.short	0x010a
        /*0602*/ 	.byte	0x04
	.zero		1


	//   ....[80]....
        /*0604*/ 	.word	0x000050f0
        /*0608*/ 	.word	0x000000ff
        /*060c*/ 	.word	0x00000040
        /*0610*/ 	.short	0x010b
        /*0612*/ 	.byte	0x04
	.zero		1


	//   ....[81]....
        /*0614*/ 	.word	0x00005100
        /*0618*/ 	.word	0x000000ff
        /*061c*/ 	.word	0x00000000
        /*0620*/ 	.short	0x0101
        /*0622*/ 	.byte	0x10
	.zero		1


	//   ....[82]....
        /*0624*/ 	.word	0x00005110
        /*0628*/ 	.word	0x000000ff
        /*062c*/ 	.word	0x00000058
        /*0630*/ 	.short	0x010a
        /*0632*/ 	.byte	0x05
	.zero		1


	//   ....[83]....
        /*0634*/ 	.word	0x00005370
        /*0638*/ 	.word	0x000000ff
        /*063c*/ 	.word	0x00000040
        /*0640*/ 	.short	0x010b
        /*0642*/ 	.byte	0x05
	.zero		1


	//   ....[84]....
        /*0644*/ 	.word	0x00005380
        /*0648*/ 	.word	0x000000ff
        /*064c*/ 	.word	0x00000000
        /*0650*/ 	.short	0x0101
        /*0652*/ 	.byte	0x04
	.zero		1


	//   ....[85]....
        /*0654*/ 	.word	0x00005440
        /*0658*/ 	.word	0x000000ff
        /*065c*/ 	.word	0x00000000
        /*0660*/ 	.short	0x010a
        /*0662*/ 	.byte	0x04
	.zero		1


	//   ....[86]....
        /*0664*/ 	.word	0x000054d0
        /*0668*/ 	.word	0x000000ff
        /*066c*/ 	.word	0x00000000
        /*0670*/ 	.short	0x010a
        /*0672*/ 	.byte	0x05
	.zero		1


	//   ....[87]....
        /*0674*/ 	.word	0x00005570
        /*0678*/ 	.word	0x00000000
        /*067c*/ 	.word	0x00000000
        /*0680*/ 	.short	0x010a
        /*0682*/ 	.byte	0xff
	.zero		1


	//   ....[88]....
        /*0684*/ 	.word	0x000058c0
        /*0688*/ 	.word	0x00000003
        /*068c*/ 	.word	0x00000080
        /*0690*/ 	.short	0x010a
        /*0692*/ 	.byte	0xff
	.zero		1


	//   ....[89]....
        /*0694*/ 	.word	0x00005a40
        /*0698*/ 	.word	0x00000000
        /*069c*/ 	.word	0x00000000
        /*06a0*/ 	.short	0x0101
        /*06a2*/ 	.byte	0xff
	.zero		1


	//   ....[90]....
        /*06a4*/ 	.word	0x000065d0
        /*06a8*/ 	.word	0x00000000
        /*06ac*/ 	.word	0x00000040
        /*06b0*/ 	.short	0x010a
        /*06b2*/ 	.byte	0xff
	.zero		1


	//   ....[91]....
        /*06b4*/ 	.word	0x00006600
        /*06b8*/ 	.word	0x00000035
        /*06bc*/ 	.word	0x000000a0
        /*06c0*/ 	.short	0x010a
        /*06c2*/ 	.byte	0xff
	.zero		1


	//   ....[92]....
        /*06c4*/ 	.word	0x00006710
        /*06c8*/ 	.word	0x00000000
        /*06cc*/ 	.word	0x00000040
        /*06d0*/ 	.short	0x010a
        /*06d2*/ 	.byte	0xff
	.zero		1


	//   ....[93]....
        /*06d4*/ 	.word	0x00006820
        /*06d8*/ 	.word	0x00000035
        /*06dc*/ 	.word	0x000000a0
        /*06e0*/ 	.short	0x010a
        /*06e2*/ 	.byte	0xff
	.zero		1


	//   ....[94]....
        /*06e4*/ 	.word	0x00007040
        /*06e8*/ 	.word	0x00000000
        /*06ec*/ 	.word	0x00000000
        /*06f0*/ 	.short	0x0101
        /*06f2*/ 	.byte	0xff
	.zero		1


	//   ....[95]....
        /*06f4*/ 	.word	0x00007050
        /*06f8*/ 	.word	0x00000003
        /*06fc*/ 	.word	0x00000040
        /*0700*/ 	.short	0x010a
        /*0702*/ 	.byte	0xff
	.zero		1


	//   ....[96]....
        /*0704*/ 	.word	0x00007110
        /*0708*/ 	.word	0x00000003
        /*070c*/ 	.word	0x00000040
        /*0710*/ 	.short	0x010a
        /*0712*/ 	.byte	0xff
	.zero		1


	//   ....[97]....
        /*0714*/ 	.word	0x00007470
        /*0718*/ 	.word	0x00000035
        /*071c*/ 	.word	0x00000000
        /*0720*/ 	.short	0x0101
        /*0722*/ 	.byte	0xff
	.zero		1


	//   ....[98]....
        /*0724*/ 	.word	0x00007a40
        /*0728*/ 	.word	0x00000000
        /*072c*/ 	.word	0x00000000
        /*0730*/ 	.short	0x0101
        /*0732*/ 	.byte	0xff
	.zero		1


	//   ....[99]....
        /*0734*/ 	.word	0x00007d00
        /*0738*/ 	.word	0x000000ff
        /*073c*/ 	.word	0x00000000
        /*0740*/ 	.short	0x0101
        /*0742*/ 	.byte	0x04
	.zero		1


	//   ....[100]....
        /*0744*/ 	.word	0x00007d20
        /*0748*/ 	.word	0x00000000
        /*074c*/ 	.word	0x000000f0
        /*0750*/ 	.short	0x010a
        /*0752*/ 	.byte	0xff
	.zero		1


	//   ....[101]....
        /*0754*/ 	.word	0x00007d80
        /*0758*/ 	.word	0x00000000
        /*075c*/ 	.word	0x00000020
        /*0760*/ 	.short	0x010a
        /*0762*/ 	.byte	0xff
	.zero		1


	//   ....[102]....
        /*0764*/ 	.word	0x00007de0
        /*0768*/ 	.word	0x00000000
        /*076c*/ 	.word	0x00000020
        /*0770*/ 	.short	0x010a
        /*0772*/ 	.byte	0xff
	.zero		1


	//   ....[103]....
        /*0774*/ 	.word	0x00007e30
        /*0778*/ 	.word	0x00000003
        /*077c*/ 	.word	0x00000080
        /*0780*/ 	.short	0x010a
        /*0782*/ 	.byte	0xff
	.zero		1


	//   ....[104]....
        /*0784*/ 	.word	0x00007e90
        /*0788*/ 	.word	0x00000000
        /*078c*/ 	.word	0x00000000
        /*0790*/ 	.short	0x010a
        /*0792*/ 	.byte	0xff
	.zero		1


	//   ....[105]....
        /*0794*/ 	.word	0x00007ef0
        /*0798*/ 	.word	0x00000000
        /*079c*/ 	.word	0x00000000
        /*07a0*/ 	.short	0x010a
        /*07a2*/ 	.byte	0xff
	.zero		1


	//   ....[106]....
        /*07a4*/ 	.word	0x00007f50
        /*07a8*/ 	.word	0x00000000
        /*07ac*/ 	.word	0x00000000
        /*07b0*/ 	.short	0x010a
        /*07b2*/ 	.byte	0xff
	.zero		1


	//   ....[107]....
        /*07b4*/ 	.word	0x00007fa0
        /*07b8*/ 	.word	0x00000000
        /*07bc*/ 	.word	0x000000e0
        /*07c0*/ 	.short	0x010a
        /*07c2*/ 	.byte	0xff
	.zero		1


	//   ....[108]....
        /*07c4*/ 	.word	0x00008000
        /*07c8*/ 	.word	0x00000000
        /*07cc*/ 	.word	0x00000090
        /*07d0*/ 	.short	0x010a
        /*07d2*/ 	.byte	0xff
	.zero		1


	//   ....[109]....
        /*07d4*/ 	.word	0x00008050
        /*07d8*/ 	.word	0x00000000
        /*07dc*/ 	.word	0x00000080
        /*07e0*/ 	.short	0x010a
        /*07e2*/ 	.byte	0xff
	.zero		1


	//   ....[110]....
        /*07e4*/ 	.word	0x000080b0
        /*07e8*/ 	.word	0x00000000
        /*07ec*/ 	.word	0x00000090
        /*07f0*/ 	.short	0x010a
        /*07f2*/ 	.byte	0xff
	.zero		1


	//   ....[111]....
        /*07f4*/ 	.word	0x00008110
        /*07f8*/ 	.word	0x00000005
        /*07fc*/ 	.word	0x00000008
        /*0800*/ 	.short	0x010a
        /*0802*/ 	.byte	0xff
	.zero		1


	//   ....[112]....
        /*0804*/ 	.word	0x000081f0
        /*0808*/ 	.word	0x00000003
        /*080c*/ 	.word	0x00000008
        /*0810*/ 	.short	0x010a
        /*0812*/ 	.byte	0xff
	.zero		1


	//   ....[113]....
        /*0814*/ 	.word	0x00008240
        /*0818*/ 	.word	0x00000000
        /*081c*/ 	.word	0x00000080
        /*0820*/ 	.short	0x010a
        /*0822*/ 	.byte	0xff
	.zero		1


	//   ....[114]....
        /*0824*/ 	.word	0x000082a0
        /*0828*/ 	.word	0x00000000
        /*082c*/ 	.word	0x000000c0
        /*0830*/ 	.short	0x010a
        /*0832*/ 	.byte	0xff
	.zero		1


	//   ....[115]....
        /*0834*/ 	.word	0x00008300
        /*0838*/ 	.word	0x00000000
        /*083c*/ 	.word	0x00000000
        /*0840*/ 	.short	0x010a
        /*0842*/ 	.byte	0xff
	.zero		1


	//   ....[116]....
        /*0844*/ 	.word	0x00008360
        /*0848*/ 	.word	0x00000000
        /*084c*/ 	.word	0x00000000
        /*0850*/ 	.short	0x010a
        /*0852*/ 	.byte	0xff
	.zero		1


	//   ....[117]....
        /*0854*/ 	.word	0x000083c0
        /*0858*/ 	.word	0x00000000
        /*085c*/ 	.word	0x00000000
        /*0860*/ 	.short	0x010a
        /*0862*/ 	.byte	0xff
	.zero		1


	//   ....[118]....
        /*0864*/ 	.word	0x00008420
        /*0868*/ 	.word	0x00000000
        /*086c*/ 	.word	0x00000000
        /*0870*/ 	.short	0x010a
        /*0872*/ 	.byte	0xff
	.zero		1


	//   ....[119]....
        /*0874*/ 	.word	0x00008480
        /*0878*/ 	.word	0x00000000
        /*087c*/ 	.word	0x00000100
        /*0880*/ 	.short	0x010a
        /*0882*/ 	.byte	0xff
	.zero		1


	//   ....[120]....
        /*0884*/ 	.word	0x000084d0
        /*0888*/ 	.word	0x0000000c
        /*088c*/ 	.word	0x00000080
        /*0890*/ 	.short	0x010a
        /*0892*/ 	.byte	0xff
	.zero		1


	//   ....[121]....
        /*0894*/ 	.word	0x00008530
        /*0898*/ 	.word	0x00000000
        /*089c*/ 	.word	0x00000078
        /*08a0*/ 	.short	0x010a
        /*08a2*/ 	.byte	0xff
	.zero		1


	//   ....[122]....
        /*08a4*/ 	.word	0x00008590
        /*08a8*/ 	.word	0x00000000
        /*08ac*/ 	.word	0x00000058
        /*08b0*/ 	.short	0x010a
        /*08b2*/ 	.byte	0xff
	.zero		1


	//   ....[123]....
        /*08b4*/ 	.word	0x000085f0
        /*08b8*/ 	.word	0x00000000
        /*08bc*/ 	.word	0x00000058
        /*08c0*/ 	.short	0x010a
        /*08c2*/ 	.byte	0xff
	.zero		1


	//   ....[124]....
        /*08c4*/ 	.word	0x00008650
        /*08c8*/ 	.word	0x00000000
        /*08cc*/ 	.word	0x00000000
        /*08d0*/ 	.short	0x010a
        /*08d2*/ 	.byte	0xff
	.zero		1


	//   ....[125]....
        /*08d4*/ 	.word	0x000086b0
        /*08d8*/ 	.word	0x00000000
        /*08dc*/ 	.word	0x00000000
        /*08e0*/ 	.short	0x010a
        /*08e2*/ 	.byte	0xff
	.zero		1


	//   ....[126]....
        /*08e4*/ 	.word	0x00008700
        /*08e8*/ 	.word	0x00000003
        /*08ec*/ 	.word	0x00000080
        /*08f0*/ 	.short	0x010a
        /*08f2*/ 	.byte	0xff
	.zero		1


	//   ....[127]....
        /*08f4*/ 	.word	0x00008750
        /*08f8*/ 	.word	0x00000000
        /*08fc*/ 	.word	0x00000040
        /*0900*/ 	.short	0x010a
        /*0902*/ 	.byte	0xff
	.zero		1


	//   ....[128]....
        /*0904*/ 	.word	0x000087a0
        /*0908*/ 	.word	0x00000035
        /*090c*/ 	.word	0x000000a0
        /*0910*/ 	.short	0x010a
        /*0912*/ 	.byte	0xff
	.zero		1


	//   ....[129]....
        /*0914*/ 	.word	0x000087f0
        /*0918*/ 	.word	0x00000003
        /*091c*/ 	.word	0x00000040
        /*0920*/ 	.short	0x010a
        /*0922*/ 	.byte	0xff
	.zero		1


	//----- nvinfo : EIATTR_NUM_MBARRIERS
	.align		4
.L_47:
        /*0924*/ 	.byte	0x03, 0x38
        /*0926*/ 	.short	0x0021


	//----- nvinfo : EIATTR_EXIT_INSTR_OFFSETS
	.align		4
        /*0928*/ 	.byte	0x04, 0x1c
        /*092a*/ 	.short	(.L_49 - .L_48)


	//   ....[0]....
.L_48:
        /*092c*/ 	.word	0x00002bb0


	//   ....[1]....
        /*0930*/ 	.word	0x000030c0


	//   ....[2]....
        /*0934*/ 	.word	0x00003120


	//   ....[3]....
        /*0938*/ 	.word	0x000044b0


	//   ....[4]....
        /*093c*/ 	.word	0x000055a0


	//   ....[5]....
        /*0940*/ 	.word	0x000055e0


	//   ....[6]....
        /*0944*/ 	.word	0x00007be0


	//   ....[7]....
        /*0948*/ 	.word	0x00007c60


	//   ....[8]....
        /*094c*/ 	.word	0x00007c90


	//   ....[9]....
        /*0950*/ 	.word	0x00007d10


	//----- nvinfo : EIATTR_MAX_THREADS
	.align		4
.L_49:
        /*0954*/ 	.byte	0x04, 0x05
        /*0956*/ 	.short	(.L_51 - .L_50)
.L_50:
        /*0958*/ 	.word	0x00000100
        /*095c*/ 	.word	0x00000001
        /*0960*/ 	.word	0x00000001


	//----- nvinfo : EIATTR_CRS_STACK_SIZE
	.align		4
.L_51:
        /*0964*/ 	.byte	0x04, 0x1e
        /*0966*/ 	.short	(.L_53 - .L_52)
.L_52:
        /*0968*/ 	.word	0x00000000


	//----- nvinfo : EIATTR_CBANK_PARAM_SIZE
	.align		4
.L_53:
        /*096c*/ 	.byte	0x03, 0x19
        /*096e*/ 	.short	0x0800


	//----- nvinfo : EIATTR_PARAM_CBANK
	.align		4
        /*0970*/ 	.byte	0x04, 0x0a
        /*0972*/ 	.short	(.L_55 - .L_54)
	.align		4
.L_54:
        /*0974*/ 	.word	index@(.nv.constant0._ZN7cutlass13device_kernelINS_4gemm6kernel13GemmUniversalIN4cute5tupleIJiiiiEEENS1_10collective13CollectiveMmaINS1_35MainloopSm100TmaUmmaWarpSpecializedILi4ELi2ELi4ENS5_IJNS4_1CILi2EEESB_NSA_ILi1EEEEEEEENS5_IJNSA_ILi128EEENSA_ILi64EEESG_EEENS_10bfloat16_tENS5_IJlSC_lEEESI_SJ_NS4_8TiledMMAINS4_8MMA_AtomIJNS4_26SM100_MMA_F16BF16_2x1SM_SSISI_SI_fLi128ELi64ELNS4_4UMMA5MajorE0ELSO_0ELNSN_7ScaleInE0ELSP_0EEEEEENS4_6LayoutINS5_IJSC_SC_SC_EEENS5_IJNSA_ILi0EEESU_SU_EEEEENS5_IJNS4_10UnderscoreESX_SX_EEEEENS4_28SM100_TMA_2SM_LOAD_MULTICASTENS4_14ComposedLayoutINS4_7SwizzleILi3ELi4ELi3EEENS4_18smem_ptr_flag_bitsILi16EEENSS_INS5_IJNSA_ILi8EEESG_EEENS5_IJSG_SC_EEEEEEEvNS4_8identityENS4_18SM100_TMA_2SM_LOADES1A_vS1B_EENS_8epilogue10collective18CollectiveEpilogueINS1E_23Sm100TmaWarpSpecializedILi3ELi2ELi16ELb1ELb0EEEJNS5_IJSG_SG_SG_EEENS5_IJNSS_ISG_SC_EENSS_INS5_IJNSA_ILi16EEESB_EEENS5_IJSC_NSA_ILi32EEEEEEEEEEESI_SJ_SI_SJ_NS1E_6fusion15FusionCallbacksIS1I_NS1R_17LinearCombinationISI_fSI_fLNS_15FloatRoundStyleE2EEES1J_S1Q_JEEENS4_5SM1004TMEM4LOAD26SM100_TMEM_LOAD_32dp32b16xENS4_13SM90_TMA_LOADENS11_INS12_ILi1ELi4ELi3EEES15_NSS_INS5_IJS16_S1L_EEENS5_IJS1L_SC_EEEEEEENS4_39AutoVectorizingCopyWithAssumedAlignmentILi128EEENS4_14SM90_TMA_STOREES26_S28_S28_EEEvvEEEEvNT_6ParamsE)
        /*0978*/ 	.short	0x0380
        /*097a*/ 	.short	0x0800


	//----- nvinfo : EIATTR_SW_WAR
	.align		4
.L_55:
        /*097c*/ 	.byte	0x04, 0x36
        /*097e*/ 	.short	(.L_57 - .L_56)
.L_56:
        /*0980*/ 	.word	0x00000008
.L_57:


//--------------------- .nv.callgraph             --------------------------
	.section	.nv.callgraph,"",@"SHT_CUDA_CALLGRAPH"
	.align	4
	.sectionentsize	8
	.align		4
        /*0000*/ 	.word	0x00000000
	.align		4
        /*0004*/ 	.word	0xffffffff
	.align		4
        /*0008*/ 	.word	index@(_ZN7cutlass13device_kernelINS_4gemm6kernel13GemmUniversalIN4cute5tupleIJiiiiEEENS1_10collective13CollectiveMmaINS1_35MainloopSm100TmaUmmaWarpSpecializedILi4ELi2ELi4ENS5_IJNS4_1CILi2EEESB_NSA_ILi1EEEEEEEENS5_IJNSA_ILi128EEENSA_ILi64EEESG_EEENS_10bfloat16_tENS5_IJlSC_lEEESI_SJ_NS4_8TiledMMAINS4_8MMA_AtomIJNS4_26SM100_MMA_F16BF16_2x1SM_SSISI_SI_fLi128ELi64ELNS4_4UMMA5MajorE0ELSO_0ELNSN_7ScaleInE0ELSP_0EEEEEENS4_6LayoutINS5_IJSC_SC_SC_EEENS5_IJNSA_ILi0EEESU_SU_EEEEENS5_IJNS4_10UnderscoreESX_SX_EEEEENS4_28SM100_TMA_2SM_LOAD_MULTICASTENS4_14ComposedLayoutINS4_7SwizzleILi3ELi4ELi3EEENS4_18smem_ptr_flag_bitsILi16EEENSS_INS5_IJNSA_ILi8EEESG_EEENS5_IJSG_SC_EEEEEEEvNS4_8identityENS4_18SM100_TMA_2SM_LOADES1A_vS1B_EENS_8epilogue10collective18CollectiveEpilogueINS1E_23Sm100TmaWarpSpecializedILi3ELi2ELi16ELb1ELb0EEEJNS5_IJSG_SG_SG_EEENS5_IJNSS_ISG_SC_EENSS_INS5_IJNSA_ILi16EEESB_EEENS5_IJSC_NSA_ILi32EEEEEEEEEEESI_SJ_SI_SJ_NS1E_6fusion15FusionCallbacksIS1I_NS1R_17LinearCombinationISI_fSI_fLNS_15FloatRoundStyleE2EEES1J_S1Q_JEEENS4_5SM1004TMEM4LOAD26SM100_TMEM_LOAD_32dp32b16xENS4_13SM90_TMA_LOADENS11_INS12_ILi1ELi4ELi3EEES15_NSS_INS5_IJS16_S1L_EEENS5_IJS1L_SC_EEEEEEENS4_39AutoVectorizingCopyWithAssumedAlignmentILi128EEENS4_14SM90_TMA_STOREES26_S28_S28_EEEvvEEEEvNT_6ParamsE)
	.align		4
        /*000c*/ 	.word	index@(__assertfail)
	.align		4
        /*0010*/ 	.word	0x00000000
	.align		4
        /*0014*/ 	.word	0xfffffffe
	.align		4
        /*0018*/ 	.word	0x00000000
	.align		4
        /*001c*/ 	.word	0xfffffffd
	.align		4
        /*0020*/ 	.word	0x00000000
	.align		4
        /*0024*/ 	.word	0xfffffffc


//--------------------- .nv.constant4             --------------------------
	.section	.nv.constant4,"a",@progbits
	.align	8
	.align		8
.nv.constant4:
        /*0000*/ 	.dword	__assertfail
	.align		8
        /*0008*/ 	.dword	__unnamed_1
	.align		8
        /*0010*/ 	.dword	__unnamed_2
	.align		8
        /*0018*/ 	.dword	_ZN39_INTERNAL_bb992b48_4_k_cu_e9cef67a_87504cuda3std3__45__cpo5beginE
	.align		8
        /*0020*/ 	.dword	_ZN39_INTERNAL_bb992b48_4_k_cu_e9cef67a_87504cuda3std3__45__cpo3endE
	.align		8
        /*0028*/ 	.dword	_ZN39_INTERNAL_bb992b48_4_k_cu_e9cef67a_87504cuda3std3__45__cpo6cbeginE
	.align		8
        /*0030*/ 	.dword	_ZN39_INTERNAL_bb992b48_4_k_cu_e9cef67a_87504cuda3std3__45__cpo4cendE
	.align		8
        /*0038*/ 	.dword	_ZN39_INTERNAL_bb992b48_4_k_cu_e9cef67a_87504cuda3std3__441_GLOBAL__N__bb992b48_4_k_cu_e9cef67a_87506ignoreE
	.align		8
        /*0040*/ 	.dword	_ZN39_INTERNAL_bb992b48_4_k_cu_e9cef67a_87504cuda3std3__419piecewise_constructE
	.align		8
        /*0048*/ 	.dword	_ZN39_INTERNAL_bb992b48_4_k_cu_e9cef67a_87504cuda3std3__48in_placeE
	.align		8
        /*0050*/ 	.dword	_ZN39_INTERNAL_bb992b48_4_k_cu_e9cef67a_87504cuda3std6ranges3__45__cpo4swapE
	.align		8
        /*0058*/ 	.dword	_ZN39_INTERNAL_bb992b48_4_k_cu_e9cef67a_87504cuda3std6ranges3__45__cpo9iter_moveE
	.align		8
        /*0060*/ 	.dword	_ZN39_INTERNAL_bb992b48_4_k_cu_e9cef67a_87504cute7productE
	.align		8
        /*0068*/ 	.dword	_ZN39_INTERNAL_bb992b48_4_k_cu_e9cef67a_87504cute1_E
	.align		8
        /*0070*/ 	.dword	$str$25
	.align		8
        /*0078*/ 	.dword	$str$26
	.align		8
        /*0080*/ 	.dword	$str$27
	.align		8
        /*0088*/ 	.dword	$str$28


//--------------------- .text._ZN7cutlass13device_kernelINS_4gemm6kernel13GemmUniversalIN4cute5tupleIJiiiiEEENS1_10collective13CollectiveMmaINS1_35MainloopSm100TmaUmmaWarpSpecializedILi4ELi2ELi4ENS5_IJNS4_1CILi2EEESB_NSA_ILi1EEEEEEEENS5_IJNSA_ILi128EEENSA_ILi64EEESG_EEENS_10bfloat16_tENS5_IJlSC_lEEESI_SJ_NS4_8TiledMMAINS4_8MMA_AtomIJNS4_26SM100_MMA_F16BF16_2x1SM_SSISI_SI_fLi128ELi64ELNS4_4UMMA5MajorE0ELSO_0ELNSN_7ScaleInE0ELSP_0EEEEEENS4_6LayoutINS5_IJSC_SC_SC_EEENS5_IJNSA_ILi0EEESU_SU_EEEEENS5_IJNS4_10UnderscoreESX_SX_EEEEENS4_28SM100_TMA_2SM_LOAD_MULTICASTENS4_14ComposedLayoutINS4_7SwizzleILi3ELi4ELi3EEENS4_18smem_ptr_flag_bitsILi16EEENSS_INS5_IJNSA_ILi8EEESG_EEENS5_IJSG_SC_EEEEEEEvNS4_8identityENS4_18SM100_TMA_2SM_LOADES1A_vS1B_EENS_8epilogue10collective18CollectiveEpilogueINS1E_23Sm100TmaWarpSpecializedILi3ELi2ELi16ELb1ELb0EEEJNS5_IJSG_SG_SG_EEENS5_IJNSS_ISG_SC_EENSS_INS5_IJNSA_ILi16EEESB_EEENS5_IJSC_NSA_ILi32EEEEEEEEEEESI_SJ_SI_SJ_NS1E_6fusion15FusionCallbacksIS1I_NS1R_17LinearCombinationISI_fSI_fLNS_15FloatRoundStyleE2EEES1J_S1Q_JEEENS4_5SM1004TMEM4LOAD26SM100_TMEM_LOAD_32dp32b16xENS4_13SM90_TMA_LOADENS11_INS12_ILi1ELi4ELi3EEES15_NSS_INS5_IJS16_S1L_EEENS5_IJS1L_SC_EEEEEEENS4_39AutoVectorizingCopyWithAssumedAlignmentILi128EEENS4_14SM90_TMA_STOREES26_S28_S28_EEEvvEEEEvNT_6ParamsE --------------------------
	.section	.text._ZN7cutlass13device_kernelINS_4gemm6kernel13GemmUniversalIN4cute5tupleIJiiiiEEENS1_10collective13CollectiveMmaINS1_35MainloopSm100TmaUmmaWarpSpecializedILi4ELi2ELi4ENS5_IJNS4_1CILi2EEESB_NSA_ILi1EEEEEEEENS5_IJNSA_ILi128EEENSA_ILi64EEESG_EEENS_10bfloat16_tENS5_IJlSC_lEEESI_SJ_NS4_8TiledMMAINS4_8MMA_AtomIJNS4_26SM100_MMA_F16BF16_2x1SM_SSISI_SI_fLi128ELi64ELNS4_4UMMA5MajorE0ELSO_0ELNSN_7ScaleInE0ELSP_0EEEEEENS4_6LayoutINS5_IJSC_SC_SC_EEENS5_IJNSA_ILi0EEESU_SU_EEEEENS5_IJNS4_10UnderscoreESX_SX_EEEEENS4_28SM100_TMA_2SM_LOAD_MULTICASTENS4_14ComposedLayoutINS4_7SwizzleILi3ELi4ELi3EEENS4_18smem_ptr_flag_bitsILi16EEENSS_INS5_IJNSA_ILi8EEESG_EEENS5_IJSG_SC_EEEEEEEvNS4_8identityENS4_18SM100_TMA_2SM_LOADES1A_vS1B_EENS_8epilogue10collective18CollectiveEpilogueINS1E_23Sm100TmaWarpSpecializedILi3ELi2ELi16ELb1ELb0EEEJNS5_IJSG_SG_SG_EEENS5_IJNSS_ISG_SC_EENSS_INS5_IJNSA_ILi16EEESB_EEENS5_IJSC_NSA_ILi32EEEEEEEEEEESI_SJ_SI_SJ_NS1E_6fusion15FusionCallbacksIS1I_NS1R_17LinearCombinationISI_fSI_fLNS_15FloatRoundStyleE2EEES1J_S1Q_JEEENS4_5SM1004TMEM4LOAD26SM100_TMEM_LOAD_32dp32b16xENS4_13SM90_TMA_LOADENS11_INS12_ILi1ELi4ELi3EEES15_NSS_INS5_IJS16_S1L_EEENS5_IJS1L_SC_EEEEEEENS4_39AutoVectorizingCopyWithAssumedAlignmentILi128EEENS4_14SM90_TMA_STOREES26_S28_S28_EEEvvEEEEvNT_6ParamsE,"ax",@progbits
	.align	128
.text._ZN7cutlass13device_kernelINS_4gemm6kernel13GemmUniversalIN4cute5tupleIJiiiiEEENS1_10collective13CollectiveMmaINS1_35MainloopSm100TmaUmmaWarpSpecializedILi4ELi2ELi4ENS5_IJNS4_1CILi2EEESB_NSA_ILi1EEEEEEEENS5_IJNSA_ILi128EEENSA_ILi64EEESG_EEENS_10bfloat16_tENS5_IJlSC_lEEESI_SJ_NS4_8TiledMMAINS4_8MMA_AtomIJNS4_26SM100_MMA_F16BF16_2x1SM_SSISI_SI_fLi128ELi64ELNS4_4UMMA5MajorE0ELSO_0ELNSN_7ScaleInE0ELSP_0EEEEEENS4_6LayoutINS5_IJSC_SC_SC_EEENS5_IJNSA_ILi0EEESU_SU_EEEEENS5_IJNS4_10UnderscoreESX_SX_EEEEENS4_28SM100_TMA_2SM_LOAD_MULTICASTENS4_14ComposedLayoutINS4_7SwizzleILi3ELi4ELi3EEENS4_18smem_ptr_flag_bitsILi16EEENSS_INS5_IJNSA_ILi8EEESG_EEENS5_IJSG_SC_EEEEEEEvNS4_8identityENS4_18SM100_TMA_2SM_LOADES1A_vS1B_EENS_8epilogue10collective18CollectiveEpilogueINS1E_23Sm100TmaWarpSpecializedILi3ELi2ELi16ELb1ELb0EEEJNS5_IJSG_SG_SG_EEENS5_IJNSS_ISG_SC_EENSS_INS5_IJNSA_ILi16EEESB_EEENS5_IJSC_NSA_ILi32EEEEEEEEEEESI_SJ_SI_SJ_NS1E_6fusion15FusionCallbacksIS1I_NS1R_17LinearCombinationISI_fSI_fLNS_15FloatRoundStyleE2EEES1J_S1Q_JEEENS4_5SM1004TMEM4LOAD26SM100_TMEM_LOAD_32dp32b16xENS4_13SM90_TMA_LOADENS11_INS12_ILi1ELi4ELi3EEES15_NSS_INS5_IJS16_S1L_EEENS5_IJS1L_SC_EEEEEEENS4_39AutoVectorizingCopyWithAssumedAlignmentILi128EEENS4_14SM90_TMA_STOREES26_S28_S28_EEEvvEEEEvNT_6ParamsE:
        .type           _ZN7cutlass13device_kernelINS_4gemm6kernel13GemmUniversalIN4cute5tupleIJiiiiEEENS1_10collective13CollectiveMmaINS1_35MainloopSm100TmaUmmaWarpSpecializedILi4ELi2ELi4ENS5_IJNS4_1CILi2EEESB_NSA_ILi1EEEEEEEENS5_IJNSA_ILi128EEENSA_ILi64EEESG_EEENS_10bfloat16_tENS5_IJlSC_lEEESI_SJ_NS4_8TiledMMAINS4_8MMA_AtomIJNS4_26SM100_MMA_F16BF16_2x1SM_SSISI_SI_fLi128ELi64ELNS4_4UMMA5MajorE0ELSO_0ELNSN_7ScaleInE0ELSP_0EEEEEENS4_6LayoutINS5_IJSC_SC_SC_EEENS5_IJNSA_ILi0EEESU_SU_EEEEENS5_IJNS4_10UnderscoreESX_SX_EEEEENS4_28SM100_TMA_2SM_LOAD_MULTICASTENS4_14ComposedLayoutINS4_7SwizzleILi3ELi4ELi3EEENS4_18smem_ptr_flag_bitsILi16EEENSS_INS5_IJNSA_ILi8EEESG_EEENS5_IJSG_SC_EEEEEEEvNS4_8identityENS4_18SM100_TMA_2SM_LOADES1A_vS1B_EENS_8epilogue10collective18CollectiveEpilogueINS1E_23Sm100TmaWarpSpecializedILi3ELi2ELi16ELb1ELb0EEEJNS5_IJSG_SG_SG_EEENS5_IJNSS_ISG_SC_EENSS_INS5_IJNSA_ILi16EEESB_EEENS5_IJSC_NSA_ILi32EEEEEEEEEEESI_SJ_SI_SJ_NS1E_6fusion15FusionCallbacksIS1I_NS1R_17LinearCombinationISI_fSI_fLNS_15FloatRoundStyleE2EEES1J_S1Q_JEEENS4_5SM1004TMEM4LOAD26SM100_TMEM_LOAD_32dp32b16xENS4_13SM90_TMA_LOADENS11_INS12_ILi1ELi4ELi3EEES15_NSS_INS5_IJS16_S1L_EEENS5_IJS1L_SC_EEEEEEENS4_39AutoVectorizingCopyWithAssumedAlignmentILi128EEENS4_14SM90_TMA_STOREES26_S28_S28_EEEvvEEEEvNT_6ParamsE,@function
        .size           _ZN7cutlass13device_kernelINS_4gemm6kernel13GemmUniversalIN4cute5tupleIJiiiiEEENS1_10collective13CollectiveMmaINS1_35MainloopSm100TmaUmmaWarpSpecializedILi4ELi2ELi4ENS5_IJNS4_1CILi2EEESB_NSA_ILi1EEEEEEEENS5_IJNSA_ILi128EEENSA_ILi64EEESG_EEENS_10bfloat16_tENS5_IJlSC_lEEESI_SJ_NS4_8TiledMMAINS4_8MMA_AtomIJNS4_26SM100_MMA_F16BF16_2x1SM_SSISI_SI_fLi128ELi64ELNS4_4UMMA5MajorE0ELSO_0ELNSN_7ScaleInE0ELSP_0EEEEEENS4_6LayoutINS5_IJSC_SC_SC_EEENS5_IJNSA_ILi0EEESU_SU_EEEEENS5_IJNS4_10UnderscoreESX_SX_EEEEENS4_28SM100_TMA_2SM_LOAD_MULTICASTENS4_14ComposedLayoutINS4_7SwizzleILi3ELi4ELi3EEENS4_18smem_ptr_flag_bitsILi16EEENSS_INS5_IJNSA_ILi8EEESG_EEENS5_IJSG_SC_EEEEEEEvNS4_8identityENS4_18SM100_TMA_2SM_LOADES1A_vS1B_EENS_8epilogue10collective18CollectiveEpilogueINS1E_23Sm100TmaWarpSpecializedILi3ELi2ELi16ELb1ELb0EEEJNS5_IJSG_SG_SG_EEENS5_IJNSS_ISG_SC_EENSS_INS5_IJNSA_ILi16EEESB_EEENS5_IJSC_NSA_ILi32EEEEEEEEEEESI_SJ_SI_SJ_NS1E_6fusion15FusionCallbacksIS1I_NS1R_17LinearCombinationISI_fSI_fLNS_15FloatRoundStyleE2EEES1J_S1Q_JEEENS4_5SM1004TMEM4LOAD26SM100_TMEM_LOAD_32dp32b16xENS4_13SM90_TMA_LOADENS11_INS12_ILi1ELi4ELi3EEES15_NSS_INS5_IJS16_S1L_EEENS5_IJS1L_SC_EEEEEEENS4_39AutoVectorizingCopyWithAssumedAlignmentILi128EEENS4_14SM90_TMA_STOREES26_S28_S28_EEEvvEEEEvNT_6ParamsE,(.L_x_175 - _ZN7cutlass13device_kernelINS_4gemm6kernel13GemmUniversalIN4cute5tupleIJiiiiEEENS1_10collective13CollectiveMmaINS1_35MainloopSm100TmaUmmaWarpSpecializedILi4ELi2ELi4ENS5_IJNS4_1CILi2EEESB_NSA_ILi1EEEEEEEENS5_IJNSA_ILi128EEENSA_ILi64EEESG_EEENS_10bfloat16_tENS5_IJlSC_lEEESI_SJ_NS4_8TiledMMAINS4_8MMA_AtomIJNS4_26SM100_MMA_F16BF16_2x1SM_SSISI_SI_fLi128ELi64ELNS4_4UMMA5MajorE0ELSO_0ELNSN_7ScaleInE0ELSP_0EEEEEENS4_6LayoutINS5_IJSC_SC_SC_EEENS5_IJNSA_ILi0EEESU_SU_EEEEENS5_IJNS4_10UnderscoreESX_SX_EEEEENS4_28SM100_TMA_2SM_LOAD_MULTICASTENS4_14ComposedLayoutINS4_7SwizzleILi3ELi4ELi3EEENS4_18smem_ptr_flag_bitsILi16EEENSS_INS5_IJNSA_ILi8EEESG_EEENS5_IJSG_SC_EEEEEEEvNS4_8identityENS4_18SM100_TMA_2SM_LOADES1A_vS1B_EENS_8epilogue10collective18CollectiveEpilogueINS1E_23Sm100TmaWarpSpecializedILi3ELi2ELi16ELb1ELb0EEEJNS5_IJSG_SG_SG_EEENS5_IJNSS_ISG_SC_EENSS_INS5_IJNSA_ILi16EEESB_EEENS5_IJSC_NSA_ILi32EEEEEEEEEEESI_SJ_SI_SJ_NS1E_6fusion15FusionCallbacksIS1I_NS1R_17LinearCombinationISI_fSI_fLNS_15FloatRoundStyleE2EEES1J_S1Q_JEEENS4_5SM1004TMEM4LOAD26SM100_TMEM_LOAD_32dp32b16xENS4_13SM90_TMA_LOADENS11_INS12_ILi1ELi4ELi3EEES15_NSS_INS5_IJS16_S1L_EEENS5_IJS1L_SC_EEEEEEENS4_39AutoVectorizingCopyWithAssumedAlignmentILi128EEENS4_14SM90_TMA_STOREES26_S28_S28_EEEvvEEEEvNT_6ParamsE)
        .other          _ZN7cutlass13device_kernelINS_4gemm6kernel13GemmUniversalIN4cute5tupleIJiiiiEEENS1_10collective13CollectiveMmaINS1_35MainloopSm100TmaUmmaWarpSpecializedILi4ELi2ELi4ENS5_IJNS4_1CILi2EEESB_NSA_ILi1EEEEEEEENS5_IJNSA_ILi128EEENSA_ILi64EEESG_EEENS_10bfloat16_tENS5_IJlSC_lEEESI_SJ_NS4_8TiledMMAINS4_8MMA_AtomIJNS4_26SM100_MMA_F16BF16_2x1SM_SSISI_SI_fLi128ELi64ELNS4_4UMMA5MajorE0ELSO_0ELNSN_7ScaleInE0ELSP_0EEEEEENS4_6LayoutINS5_IJSC_SC_SC_EEENS5_IJNSA_ILi0EEESU_SU_EEEEENS5_IJNS4_10UnderscoreESX_SX_EEEEENS4_28SM100_TMA_2SM_LOAD_MULTICASTENS4_14ComposedLayoutINS4_7SwizzleILi3ELi4ELi3EEENS4_18smem_ptr_flag_bitsILi16EEENSS_INS5_IJNSA_ILi8EEESG_EEENS5_IJSG_SC_EEEEEEEvNS4_8identityENS4_18SM100_TMA_2SM_LOADES1A_vS1B_EENS_8epilogue10collective18CollectiveEpilogueINS1E_23Sm100TmaWarpSpecializedILi3ELi2ELi16ELb1ELb0EEEJNS5_IJSG_SG_SG_EEENS5_IJNSS_ISG_SC_EENSS_INS5_IJNSA_ILi16EEESB_EEENS5_IJSC_NSA_ILi32EEEEEEEEEEESI_SJ_SI_SJ_NS1E_6fusion15FusionCallbacksIS1I_NS1R_17LinearCombinationISI_fSI_fLNS_15FloatRoundStyleE2EEES1J_S1Q_JEEENS4_5SM1004TMEM4LOAD26SM100_TMEM_LOAD_32dp32b16xENS4_13SM90_TMA_LOADENS11_INS12_ILi1ELi4ELi3EEES15_NSS_INS5_IJS16_S1L_EEENS5_IJS1L_SC_EEEEEEENS4_39AutoVectorizingCopyWithAssumedAlignmentILi128EEENS4_14SM90_TMA_STOREES26_S28_S28_EEEvvEEEEvNT_6ParamsE,@"STO_CUDA_ENTRY STV_DEFAULT"
_ZN7cutlass13device_kernelINS_4gemm6kernel13GemmUniversalIN4cute5tupleIJiiiiEEENS1_10collective13CollectiveMmaINS1_35MainloopSm100TmaUmmaWarpSpecializedILi4ELi2ELi4ENS5_IJNS4_1CILi2EEESB_NSA_ILi1EEEEEEEENS5_IJNSA_ILi128EEENSA_ILi64EEESG_EEENS_10bfloat16_tENS5_IJlSC_lEEESI_SJ_NS4_8TiledMMAINS4_8MMA_AtomIJNS4_26SM100_MMA_F16BF16_2x1SM_SSISI_SI_fLi128ELi64ELNS4_4UMMA5MajorE0ELSO_0ELNSN_7ScaleInE0ELSP_0EEEEEENS4_6LayoutINS5_IJSC_SC_SC_EEENS5_IJNSA_ILi0EEESU_SU_EEEEENS5_IJNS4_10UnderscoreESX_SX_EEEEENS4_28SM100_TMA_2SM_LOAD_MULTICASTENS4_14ComposedLayoutINS4_7SwizzleILi3ELi4ELi3EEENS4_18smem_ptr_flag_bitsILi16EEENSS_INS5_IJNSA_ILi8EEESG_EEENS5_IJSG_SC_EEEEEEEvNS4_8identityENS4_18SM100_TMA_2SM_LOADES1A_vS1B_EENS_8epilogue10collective18CollectiveEpilogueINS1E_23Sm100TmaWarpSpecializedILi3ELi2ELi16ELb1ELb0EEEJNS5_IJSG_SG_SG_EEENS5_IJNSS_ISG_SC_EENSS_INS5_IJNSA_ILi16EEESB_EEENS5_IJSC_NSA_ILi32EEEEEEEEEEESI_SJ_SI_SJ_NS1E_6fusion15FusionCallbacksIS1I_NS1R_17LinearCombinationISI_fSI_fLNS_15FloatRoundStyleE2EEES1J_S1Q_JEEENS4_5SM1004TMEM4LOAD26SM100_TMEM_LOAD_32dp32b16xENS4_13SM90_TMA_LOADENS11_INS12_ILi1ELi4ELi3EEES15_NSS_INS5_IJS16_S1L_EEENS5_IJS1L_SC_EEEEEEENS4_39AutoVectorizingCopyWithAssumedAlignmentILi128EEENS4_14SM90_TMA_STOREES26_S28_S28_EEEvvEEEEvNT_6ParamsE:
[----:B------:R-:W1:Y:S01]  /*0000*/  LDC R1, c[0x0][0x37c] ;  /* 0x0000df00ff017b82 */ /* 0x000e620000000800 */
[----:B------:R-:W2:Y:S01]  /*0010*/  S2R R58, SR_TID.X ;  /* 0x00000000003a7919 */ /* 0x000ea20000002100 */
[----:B------:R-:W3:Y:S06]  /*0020*/  LDCU.64 UR8, c[0x0][0x890] ;  /* 0x00011200ff0877ac */ /* 0x000eec0008000a00 */
[----:B------:R-:W4:Y:S01]  /*0030*/  S2UR UR4, SR_CgaCtaId ;  /* 0x00000000000479c3 */ /* 0x000f220000008800 */
[----:B------:R-:W-:Y:S02]  /*0040*/  PRMT R46, RZ, 0x7610, R46 ;  /* 0x00007610ff2e7816 */ /* 0x000fe4000000002e */
[----:B------:R-:W-:Y:S01]  /*0050*/  ELECT P1, URZ, PT ;  /* 0x0000000000ff782f */ /* 0x000fe20003820000 */
[----:B---3--:R-:W-:-:S04]  /*0060*/  UISETP.NE.U32.AND UP0, UPT, UR8, URZ, UPT ;  /* 0x000000ff0800728c */ /* 0x008fc8000bf05070 */
[----:B------:R-:W-:Y:S02]  /*0070*/  UISETP.NE.AND.EX UP0, UPT, UR9, URZ, UPT, UP0 ;  /* 0x000000ff0900728c */ /* 0x000fe4000bf05300 */
[----:B----4-:R-:W-:Y:S02]  /*0080*/  ULOP3.LUT UR46, UR4, 0x1, URZ, 0xc0, !UPT ;  /* 0x00000001042e7892 */ /* 0x010fe4000f8ec0ff */
[----:B------:R-:W-:Y:S01]  /*0090*/  ULOP3.LUT UR45, UR4, 0x1, URZ, 0x3c, !UPT ;  /* 0x00000001042d7892 */ /* 0x000fe2000f8e3cff */
[----:B--2---:R-:W-:-:S05]  /*00a0*/  SHF.R.U32.HI R47, RZ, 0x5, R58 ;  /* 0x00000005ff2f7819 */ /* 0x004fca000001163a */
[----:B------:R-:W2:Y:S02]  /*00b0*/  SHFL.IDX PT, R0, R47, RZ, 0x1f ;  /* 0x00001fff2f007589 */ /* 0x000ea400000e0000 */
[----:B--2---:R-:W-:Y:S01]  /*00c0*/  R2UR UR13, R0 ;  /* 0x00000000000d72ca */ /* 0x004fe200000e0000 */
[----:B-1----:R-:W-:-:S14]  /*00d0*/  BRA.U UP0, `(.L_x_0) ;  /* 0x0000000100307547 */ /* 0x002fdc000b800000 */
[----:B------:R-:W1:Y:S02]  /*00e0*/  LDCU.64 UR4, c[0x0][0x888] ;  /* 0x00011100ff0477ac */ /* 0x000e640008000a00 */
[----:B-1----:R-:W-:-:S04]  /*00f0*/  UISETP.NE.U32.AND UP0, UPT, UR4, URZ, UPT ;  /* 0x000000ff0400728c */ /* 0x002fc8000bf05070 */
[----:B------:R-:W-:-:S09]  /*0100*/  UISETP.NE.AND.EX UP0, UPT, UR5, URZ, UPT, UP0 ;  /* 0x000000ff0500728c */ /* 0x000fd2000bf05300 */
[----:B------:R-:W-:Y:S05]  /*0110*/  BRA.U !UP0, `(.L_x_1) ;  /* 0x0000000108147547 */ /* 0x000fea000b800000 */
[----:B------:R-:W1:Y:S01]  /*0120*/  LDC.64 R26, c[0x0][0x888] ;  /* 0x00022200ff1a7b82 */ /* 0x000e620000000a00 */
[----:B------:R-:W1:Y:S02]  /*0130*/  LDCU.64 UR4, c[0x0][0x358] ;  /* 0x00006b00ff0477ac */ /* 0x000e640008000a00 */
[----:B-1----:R1:W5:Y:S01]  /*0140*/  LDG.E R26, desc[UR4][R26.64] ;  /* 0x000000041a1a7981 */ /* 0x002362000c1e1900 */
[----:B------:R-:W-:Y:S01]  /*0150*/  HFMA2 R46, -RZ, RZ, 0, 5.9604644775390625e-08 ;  /* 0x00000001ff2e7431 */ /* 0x000fe200000001ff */
[----:B------:R-:W-:Y:S05]  /*0160*/  BRA `(.L_x_0) ;  /* 0x00000000000c7947 */ /* 0x000fea0003800000 */
.L_x_1:
[----:B------:R-:W1:Y:S01]  /*0170*/  LDCU UR4, c[0x0][0x880] ;  /* 0x00011000ff0477ac */ /* 0x000e620008000800 */
[----:B------:R-:W-:Y:S01]  /*0180*/  HFMA2 R46, -RZ, RZ, 0, 5.9604644775390625e-08 ;  /* 0x00000001ff2e7431 */ /* 0x000fe200000001ff */
[----:B-1----:R-:W-:-:S07]  /*0190*/  MOV R26, UR4 ;  /* 0x00000004001a7c02 */ /* 0x002fce0008000f00 */
.L_x_0:
[----:B------:R-:W2:Y:S02]  /*01a0*/  LDCU.64 UR4, c[0x0][0x8b0] ;  /* 0x00011600ff0477ac */ /* 0x000ea40008000a00 */
[----:B--2---:R-:W-:-:S04]  /*01b0*/  UISETP.NE.U32.AND UP0, UPT, UR4, URZ, UPT ;  /* 0x000000ff0400728c */ /* 0x004fc8000bf05070 */
[----:B------:R-:W-:-:S09]  /*01c0*/  UISETP.NE.AND.EX UP0, UPT, UR5, URZ, UPT, UP0 ;  /* 0x000000ff0500728c */ /* 0x000fd2000bf05300 */
[----:B------:R-:W-:Y:S05]  /*01d0*/  BRA.U UP0, `(.L_x_2) ;  /* 0x0000000100287547 */ /* 0x000fea000b800000 */
[----:B------:R-:W2:Y:S02]  /*01e0*/  LDCU.64 UR4, c[0x0][0x8a8] ;  /* 0x00011500ff0477ac */ /* 0x000ea40008000a00 */
[----:B--2---:R-:W-:-:S04]  /*01f0*/  UISETP.NE.U32.AND UP0, UPT, UR4, URZ, UPT ;  /* 0x000000ff0400728c */ /* 0x004fc8000bf05070 */
[----:B------:R-:W-:-:S09]  /*0200*/  UISETP.NE.AND.EX UP0, UPT, UR5, URZ, UPT, UP0 ;  /* 0x000000ff0500728c */ /* 0x000fd2000bf05300 */
[----:B------:R-:W-:Y:S05]  /*0210*/  BRA.U !UP0, `(.L_x_3) ;  /* 0x0000000108107547 */ /* 0x000fea000b800000 */
[----:B------:R-:W2:Y:S01]  /*0220*/  LDC.64 R24, c[0x0][0x8a8] ;  /* 0x00022a00ff187b82 */ /* 0x000ea20000000a00 */
[----:B------:R-:W2:Y:S02]  /*0230*/  LDCU.64 UR4, c[0x0][0x358] ;  /* 0x00006b00ff0477ac */ /* 0x000ea40008000a00 */
[----:B--2---:R2:W5:Y:S01]  /*0240*/  LDG.E R24, desc[UR4][R24.64] ;  /* 0x0000000418187981 */ /* 0x004562000c1e1900 */
[----:B------:R-:W-:Y:S05]  /*0250*/  BRA `(.L_x_2) ;  /* 0x0000000000087947 */ /* 0x000fea0003800000 */
.L_x_3:
[----:B------:R-:W2:Y:S02]  /*0260*/  LDCU UR4, c[0x0][0x8a0] ;  /* 0x00011400ff0477ac */ /* 0x000ea40008000800 */
[----:B--2---:R-:W-:Y:S02]  /*0270*/  MOV R24, UR4 ;  /* 0x0000000400187c02 */ /* 0x004fe40008000f00 */
.L_x_2:
[----:B------:R-:W-:Y:S01]  /*0280*/  IMAD.U32 R0, RZ, RZ, UR13 ;  /* 0x0000000dff007e24 */ /* 0x000fe2000f8e00ff */
[----:B------:R-:W-:Y:S04]  /*0290*/  BSSY.RECONVERGENT B0, `(.L_x_4) ;  /* 0x000000c000007945 */ /* 0x000fe80003800200 */
[C---:B------:R-:W-:Y:S02]  /*02a0*/  ISETP.NE.OR P2, PT, R0.reuse, 0x1, !P1 ;  /* 0x000000010000780c */ /* 0x040fe40004f45670 */
[----:B------:R-:W-:-:S11]  /*02b0*/  ISETP.NE.OR P0, PT, R0, 0x3, !P1 ;  /* 0x000000030000780c */ /* 0x000fd60004f05670 */
[----:B------:R-:W-:Y:S05]  /*02c0*/  @P2 BRA `(.L_x_5) ;  /* 0x0000000000202947 */ /* 0x000fea0003800000 */
[----:B------:R-:W3:Y:S02]  /*02d0*/  LDCU.64 UR4, c[0x0][0x348] ;  /* 0x00006900ff0477ac */ /* 0x000ee40008000a00 */
[----:B---3--:R-:W-:Y:S02]  /*02e0*/  UIADD3 UR6, UP1, UPT, UR4, 0x80, URZ ;  /* 0x0000008004067890 */ /* 0x008fe4000ff3e0ff */
[----:B------:R-:W-:Y:S02]  /*02f0*/  UIADD3 UR4, UP0, UPT, UR4, 0x180, URZ ;  /* 0x0000018004047890 */ /* 0x000fe4000ff1e0ff */
[----:B------:R-:W-:Y:S02]  /*0300*/  UIADD3.X UR7, UPT, UPT, URZ, UR5, URZ, UP1, !UPT ;  /* 0x00000005ff077290 */ /* 0x000fe40008ffe4ff */
[----:B------:R-:W-:-:S07]  /*0310*/  UIADD3.X UR5, UPT, UPT, URZ, UR5, URZ, UP0, !UPT ;  /* 0x00000005ff057290 */ /* 0x000fce00087fe4ff */
[----:B------:R3:W-:Y:S02]  /*0320*/  UTMACCTL.PF [UR6] ;  /* 0x00000000060079b9 */ /* 0x0007e40008040000 */
[----:B------:R3:W-:Y:S02]  /*0330*/  UTMACCTL.PF [UR4] ;  /* 0x00000000040079b9 */ /* 0x0007e40008040000 */
[----:B---3--:R-:W-:Y:S01]  /*0340*/  NOP ;  /* 0x0000000000007918 */ /* 0x008fe20000000000 */
.L_x_5:
[----:B------:R-:W-:Y:S05]  /*0350*/  BSYNC.RECONVERGENT B0 ;  /* 0x0000000000007941 */ /* 0x000fea0003800200 */
.L_x_4:
[----:B------:R-:W-:Y:S04]  /*0360*/  BSSY.RECONVERGENT B0, `(.L_x_6) ;  /* 0x000000a000007945 */ /* 0x000fe80003800200 */
        /* <DEDUP_REMOVED lines=9> */
.L_x_7:
[----:B------:R-:W-:Y:S05]  /*0400*/  BSYNC.RECONVERGENT B0 ;  /* 0x0000000000007941 */ /* 0x000fea0003800200 */
.L_x_6:
[----:B------:R-:W3:Y:S01]  /*0410*/  LDCU.64 UR4, c[0x0][0x888] ;  /* 0x00011100ff0477ac */ /* 0x000ee20008000a00 */
[----:B------:R-:W-:Y:S02]  /*0420*/  UISETP.EQ.U32.AND UP1, UPT, UR8, URZ, UPT ;  /* 0x000000ff0800728c */ /* 0x000fe4000bf22070 */
[----:B------:R-:W-:Y:S02]  /*0430*/  UPLOP3.LUT UP3, UPT, UPT, UPT, UPT, 0x80, 0x8 ;  /* 0x000000000008789c */ /* 0x000fe40003f6f070 */
[----:B---3--:R-:W-:-:S04]  /*0440*/  UISETP.NE.U32.AND UP0, UPT, UR4, URZ, UPT ;  /* 0x000000ff0400728c */ /* 0x008fc8000bf05070 */
[----:B------:R-:W-:-:S04]  /*0450*/  UISETP.NE.AND.EX UP0, UPT, UR5, URZ, UPT, UP0 ;  /* 0x000000ff0500728c */ /* 0x000fc8000bf05300 */
[----:B------:R-:W-:-:S04]  /*0460*/  UISETP.EQ.OR.EX UP2, UPT, UR9, URZ, !UP0, UP1 ;  /* 0x000000ff0900728c */ /* 0x000fc8000c742710 */
[----:B------:R-:W-:-:S06]  /*0470*/  UP2UR UR4, UPR, URZ, 0x4 ;  /* 0x00000004ff047883 */ /* 0x000fcc0008000000 */
[----:B------:R-:W-:Y:S01]  /*0480*/  MOV R52, UR4 ;  /* 0x0000000400347c02 */ /* 0x000fe20008000f00 */
[----:B------:R-:W-:Y:S06]  /*0490*/  BRA.U !UP2, `(.L_x_8) ;  /* 0x000000010a207547 */ /* 0x000fec000b800000 */
[----:B------:R-:W-:Y:S01]  /*04a0*/  UISETP.NE.U32.AND UP1, UPT, UR8, URZ, UPT ;  /* 0x000000ff0800728c */ /* 0x000fe2000bf25070 */
[----:B-----5:R-:W-:Y:S01]  /*04b0*/  FSETP.NEU.AND P0, PT, R26, RZ, PT ;  /* 0x000000ff1a00720b */ /* 0x020fe20003f0d000 */
[----:B------:R-:W-:Y:S02]  /*04c0*/  USEL UR4, URZ, 0xffffffff, UP0 ;  /* 0xffffffffff047887 */ /* 0x000fe40008000000 */
[----:B------:R-:W-:-:S10]  /*04d0*/  UISETP.NE.AND.EX UP1, UPT, UR9, URZ, UPT, UP1 ;  /* 0x000000ff0900728c */ /* 0x000fd4000bf25310 */
[----:B------:R-:W-:Y:S01]  /*04e0*/  VOTEU.ANY UP0, P0 ;  /* 0x0000000000ff7886 */ /* 0x000fe20000000100 */
[----:B------:R-:W-:-:S04]  /*04f0*/  @!UP1 USEL UR4, URZ, 0xffffffff, UP0 ;  /* 0xffffffffff049887 */ /* 0x000fc80008000000 */
[----:B------:R-:W-:-:S04]  /*0500*/  ULOP3.LUT UR4, UR4, 0x1, URZ, 0xc0, !UPT ;  /* 0x0000000104047892 */ /* 0x000fc8000f8ec0ff */
[----:B------:R-:W-:-:S11]  /*0510*/  UISETP.NE.U32.AND UP3, UPT, UR4, 0x1, UPT ;  /* 0x000000010400788c */ /* 0x000fd6000bf65070 */
.L_x_8:
[----:B------:R-:W3:Y:S01]  /*0520*/  SHFL.IDX PT, R0, R47, RZ, 0x1f ;  /* 0x00001fff2f007589 */ /* 0x000ee200000e0000 */
[----:B------:R-:W-:-:S04]  /*0530*/  UISETP.NE.AND UP0, UPT, UR13, 0x2, UPT ;  /* 0x000000020d00788c */ /* 0x000fc8000bf05270 */
[----:B------:R-:W-:Y:S02]  /*0540*/  UISETP.EQ.AND UP1, UPT, UR46, URZ, !UP0 ;  /* 0x000000ff2e00728c */ /* 0x000fe4000c722270 */
[----:B------:R-:W-:-:S04]  /*0550*/  USEL UR43, URZ, 0x1, UP0 ;  /* 0x00000001ff2b7887 */ /* 0x000fc80008000000 */
[----:B------:R-:W-:Y:S02]  /*0560*/  PLOP3.LUT P3, PT, P1, PT, UP1, 0x80, 0x8 ;  /* 0x000000000008781c */ /* 0x000fe40000f6f018 */
[----:B---3--:R-:W-:-:S13]  /*0570*/  ISETP.NE.AND P0, PT, R0, RZ, PT ;  /* 0x000000ff0000720c */ /* 0x008fda0003f05270 */
[----:B------:R-:W-:Y:S05]  /*0580*/  @P0 BRA `(.L_x_9) ;  /* 0x0000000000580947 */ /* 0x000fea0003800000 */
[----:B------:R-:W3:Y:S01]  /*0590*/  S2UR UR5, SR_CgaCtaId ;  /* 0x00000000000579c3 */ /* 0x000ee20000008800 */
[----:B------:R-:W-:Y:S01]  /*05a0*/  UMOV UR4, 0x400 ;  /* 0x0000040000047882 */ /* 0x000fe20000000000 */
[----:B------:R-:W-:Y:S01]  /*05b0*/  UMOV UR8, 0x1 ;  /* 0x0000000100087882 */ /* 0x000fe20000000000 */
[----:B------:R-:W-:Y:S01]  /*05c0*/  UMOV UR6, 0x2 ;  /* 0x0000000200067882 */ /* 0x000fe20000000000 */
[----:B------:R-:W-:-:S04]  /*05d0*/  UIADD3 UR8, UPT, UPT, -UR8, 0x100000, URZ ;  /* 0x0010000008087890 */ /* 0x000fc8000fffe1ff */
[----:B------:R-:W-:Y:S02]  /*05e0*/  USHF.L.U32 UR9, UR8, 0xb, URZ ;  /* 0x0000000b08097899 */ /* 0x000fe400080006ff */
[----:B------:R-:W-:Y:S02]  /*05f0*/  USHF.L.U32 UR8, UR8, 0x1, URZ ;  /* 0x0000000108087899 */ /* 0x000fe400080006ff */
[----:B------:R-:W-:-:S04]  /*0600*/  UIADD3 UR6, UPT, UPT, -UR6, 0x100000, URZ ;  /* 0x0010000006067890 */ /* 0x000fc8000fffe1ff */
[----:B------:R-:W-:Y:S02]  /*0610*/  USHF.L.U32 UR7, UR6, 0xb, URZ ;  /* 0x0000000b06077899 */ /* 0x000fe400080006ff */
[----:B------:R-:W-:Y:S01]  /*0620*/  USHF.L.U32 UR6, UR6, 0x1, URZ ;  /* 0x0000000106067899 */ /* 0x000fe200080006ff */
[----:B------:R-:W-:Y:S01]  /*0630*/  ELECT P0, URZ, PT ;  /* 0x0000000000ff782f */ /* 0x000fe20003800000 */
[----:B---3--:R-:W-:Y:S01]  /*0640*/  ULEA UR4, UR5, UR4, 0x18 ;  /* 0x0000000405047291 */ /* 0x008fe2000f8ec0ff */
[----:B------:R-:W3:Y:S11]  /*0650*/  FENCE.VIEW.ASYNC.S ;  /* 0x00000000000073c6 */ /* 0x000ef60000000000 */
[----:B---3--:R3:W4:Y:S01]  /*0660*/  SYNCS.EXCH.64 URZ, [UR4], UR8 ;  /* 0x0000000804ff75b2 */ /* 0x0087220008000100 */
[----:B------:R3:W1:Y:S01]  /*0670*/  SYNCS.EXCH.64 URZ, [UR4+0x20], UR6 ;  /* 0x0000200604ff75b2 */ /* 0x0006620008000100 */
[----:B------:R3:W1:Y:S01]  /*0680*/  SYNCS.EXCH.64 URZ, [UR4+0x8], UR8 ;  /* 0x0000080804ff75b2 */ /* 0x0006620008000100 */
[----:B------:R3:W1:Y:S01]  /*0690*/  SYNCS.EXCH.64 URZ, [UR4+0x28], UR6 ;  /* 0x0000280604ff75b2 */ /* 0x0006620008000100 */
[----:B------:R3:W1:Y:S01]  /*06a0*/  SYNCS.EXCH.64 URZ, [UR4+0x10], UR8 ;  /* 0x0000100804ff75b2 */ /* 0x0006620008000100 */
[----:B------:R3:W1:Y:S01]  /*06b0*/  SYNCS.EXCH.64 URZ, [UR4+0x30], UR6 ;  /* 0x0000300604ff75b2 */ /* 0x0006620008000100 */
[----:B------:R3:W1:Y:S01]  /*06c0*/  SYNCS.EXCH.64 URZ, [UR4+0x18], UR8 ;  /* 0x0000180804ff75b2 */ /* 0x0006620008000100 */
[----:B------:R3:W1:Y:S01]  /*06d0*/  SYNCS.EXCH.64 URZ, [UR4+0x38], UR6 ;  /* 0x0000380604ff75b2 */ /* 0x0006620008000100 */
[----:B------:R-:W-:Y:S01]  /*06e0*/  NOP ;  /* 0x0000000000007918 */ /* 0x000fe20000000000 */
.L_x_9:
[----:B------:R-:W2:Y:S01]  /*06f0*/  SHFL.IDX PT, R0, R47, RZ, 0x1f ;  /* 0x00001fff2f007589 */ /* 0x000ea200000e0000 */
[----:B------:R-:W-:Y:S01]  /*0700*/  NOP ;  /* 0x0000000000007918 */ /* 0x000fe20000000000 */
[----:B--2---:R-:W-:-:S13]  /*0710*/  ISETP.NE.AND P0, PT, R0, 0x1, PT ;  /* 0x000000010000780c */ /* 0x004fda0003f05270 */
[----:B------:R-:W-:Y:S05]  /*0720*/  @P0 BRA `(.L_x_10) ;  /* 0x0000000000500947 */ /* 0x000fea0003800000 */
[----:B------:R-:W2:Y:S01]  /*0730*/  S2UR UR5, SR_CgaCtaId ;  /* 0x00000000000579c3 */ /* 0x000ea20000008800 */
[----:B---3--:R-:W-:Y:S01]  /*0740*/  UMOV UR4, 0x400 ;  /* 0x0000040000047882 */ /* 0x008fe20000000000 */
        /* <DEDUP_REMOVED lines=9> */
[----:B--2---:R-:W-:Y:S01]  /*07e0*/  ULEA UR4, UR5, UR4, 0x18 ;  /* 0x0000000405047291 */ /* 0x004fe2000f8ec0ff */
[----:B------:R-:W2:Y:S11]  /*07f0*/  FENCE.VIEW.ASYNC.S ;  /* 0x00000000000073c6 */ /* 0x000eb60000000000 */
[----:B--2---:R2:W3:Y:S01]  /*0800*/  SYNCS.EXCH.64 URZ, [UR4+0x40], UR8 ;  /* 0x0000400804ff75b2 */ /* 0x0044e20008000100 */
[----:B------:R2:W1:Y:S01]  /*0810*/  SYNCS.EXCH.64 URZ, [UR4+0x58], UR6 ;  /* 0x0000580604ff75b2 */ /* 0x0004620008000100 */
[----:B------:R2:W1:Y:S01]  /*0820*/  SYNCS.EXCH.64 URZ, [UR4+0x48], UR8 ;  /* 0x0000480804ff75b2 */ /* 0x0004620008000100 */
[----:B------:R2:W1:Y:S01]  /*0830*/  SYNCS.EXCH.64 URZ, [UR4+0x60], UR6 ;  /* 0x0000600604ff75b2 */ /* 0x0004620008000100 */
[----:B------:R2:W1:Y:S01]  /*0840*/  SYNCS.EXCH.64 URZ, [UR4+0x50], UR8 ;  /* 0x0000500804ff75b2 */ /* 0x0004620008000100 */
[----:B------:R2:W1:Y:S01]  /*0850*/  SYNCS.EXCH.64 URZ, [UR4+0x68], UR6 ;  /* 0x0000680604ff75b2 */ /* 0x0004620008000100 */
[----:B------:R-:W-:Y:S01]  /*0860*/  NOP ;  /* 0x0000000000007918 */ /* 0x000fe20000000000 */
.L_x_10:
[----:B------:R-:W4:Y:S01]  /*0870*/  SHFL.IDX PT, R0, R47, RZ, 0x1f ;  /* 0x00001fff2f007589 */ /* 0x000f2200000e0000 */
[----:B------:R-:W-:Y:S01]  /*0880*/  NOP ;  /* 0x0000000000007918 */ /* 0x000fe20000000000 */
[----:B----4-:R-:W-:-:S13]  /*0890*/  ISETP.NE.AND P0, PT, R0, 0x3, PT ;  /* 0x000000030000780c */ /* 0x010fda0003f05270 */
[----:B------:R-:W-:Y:S05]  /*08a0*/  @P0 BRA `(.L_x_11) ;  /* 0x0000000000300947 */ /* 0x000fea0003800000 */
[----:B------:R-:W4:Y:S01]  /*08b0*/  S2UR UR5, SR_CgaCtaId ;  /* 0x00000000000579c3 */ /* 0x000f220000008800 */
[----:B--23--:R-:W-:Y:S01]  /*08c0*/  UMOV UR6, 0x400 ;  /* 0x0000040000067882 */ /* 0x00cfe20000000000 */
[----:B------:R-:W-:Y:S01]  /*08d0*/  UMOV UR4, 0x20 ;  /* 0x0000002000047882 */ /* 0x000fe20000000000 */
[----:B------:R-:W-:Y:S01]  /*08e0*/  ELECT P0, URZ, PT ;  /* 0x0000000000ff782f */ /* 0x000fe20003800000 */
[----:B----4-:R-:W-:Y:S02]  /*08f0*/  ULEA UR6, UR5, UR6, 0x18 ;  /* 0x0000000605067291 */ /* 0x010fe4000f8ec0ff */
[----:B------:R-:W-:-:S04]  /*0900*/  UIADD3 UR4, UPT, UPT, -UR4, 0x100000, URZ ;  /* 0x0010000004047890 */ /* 0x000fc8000fffe1ff */
[----:B------:R-:W-:Y:S02]  /*0910*/  USHF.L.U32 UR5, UR4, 0xb, URZ ;  /* 0x0000000b04057899 */ /* 0x000fe400080006ff */
[----:B------:R-:W-:Y:S01]  /*0920*/  USHF.L.U32 UR4, UR4, 0x1, URZ ;  /* 0x0000000104047899 */ /* 0x000fe200080006ff */
[----:B------:R-:W2:Y:S11]  /*0930*/  FENCE.VIEW.ASYNC.S ;  /* 0x00000000000073c6 */ /* 0x000eb60000000000 */
[----:B--2---:R4:W2:Y:S01]  /*0940*/  SYNCS.EXCH.64 URZ, [UR6+0x70], UR4 ;  /* 0x0000700406ff75b2 */ /* 0x0048a20008000100 */
[----:B------:R4:W3:Y:S02]  /*0950*/  SYNCS.EXCH.64 URZ, [UR6+0x78], UR4 ;  /* 0x0000780406ff75b2 */ /* 0x0008e40008000100 */
[----:B----4-:R-:W-:Y:S01]  /*0960*/  NOP ;  /* 0x0000000000007918 */ /* 0x010fe20000000000 */
.L_x_11:
[----:B------:R-:W4:Y:S01]  /*0970*/  SHFL.IDX PT, R0, R47, RZ, 0x1f ;  /* 0x00001fff2f007589 */ /* 0x000f2200000e0000 */
[----:B------:R-:W-:Y:S01]  /*0980*/  NOP ;  /* 0x0000000000007918 */ /* 0x000fe20000000000 */
[----:B----4-:R-:W-:-:S13]  /*0990*/  ISETP.NE.AND P0, PT, R0, 0x4, PT ;  /* 0x000000040000780c */ /* 0x010fda0003f05270 */
[----:B------:R-:W-:Y:S05]  /*09a0*/  @P0 BRA `(.L_x_12) ;  /* 0x00000000004c0947 */ /* 0x000fea0003800000 */
[----:B------:R-:W4:Y:S01]  /*09b0*/  S2UR UR5, SR_CgaCtaId ;  /* 0x00000000000579c3 */ /* 0x000f220000008800 */
[----:B--23--:R-:W-:Y:S01]  /*09c0*/  UMOV UR4, 0x3a0 ;  /* 0x000003a000047882 */ /* 0x00cfe20000000000 */
[----:B------:R-:W-:Y:S01]  /*09d0*/  UMOV UR6, 0x400 ;  /* 0x0000040000067882 */ /* 0x000fe20000000000 */
[----:B------:R-:W-:Y:S01]  /*09e0*/  USEL UR4, UR4, 0x320, UP3 ;  /* 0x0000032004047887 */ /* 0x000fe20009800000 */
[----:B------:R-:W-:Y:S01]  /*09f0*/  UMOV UR8, 0x1 ;  /* 0x0000000100087882 */ /* 0x000fe20000000000 */
[----:B------:R-:W-:Y:S01]  /*0a00*/  ELECT P0, URZ, PT ;  /* 0x0000000000ff782f */ /* 0x000fe20003800000 */
[----:B------:R-:W-:-:S04]  /*0a10*/  UIADD3 UR8, UPT, UPT, -UR8, 0x100000, URZ ;  /* 0x0010000008087890 */ /* 0x000fc8000fffe1ff */
[----:B------:R-:W-:Y:S02]  /*0a20*/  USHF.L.U32 UR9, UR8, 0xb, URZ ;  /* 0x0000000b08097899 */ /* 0x000fe400080006ff */
[----:B------:R-:W-:Y:S02]  /*0a30*/  USHF.L.U32 UR8, UR8, 0x1, URZ ;  /* 0x0000000108087899 */ /* 0x000fe400080006ff */
[----:B----4-:R-:W-:Y:S02]  /*0a40*/  ULEA UR6, UR5, UR6, 0x18 ;  /* 0x0000000605067291 */ /* 0x010fe4000f8ec0ff */
[----:B------:R-:W-:-:S04]  /*0a50*/  UIADD3 UR4, UPT, UPT, -UR4, 0x100000, URZ ;  /* 0x0010000004047890 */ /* 0x000fc8000fffe1ff */
[----:B------:R-:W-:Y:S02]  /*0a60*/  USHF.L.U32 UR5, UR4, 0xb, URZ ;  /* 0x0000000b04057899 */ /* 0x000fe400080006ff */
[----:B------:R-:W-:Y:S01]  /*0a70*/  USHF.L.U32 UR4, UR4, 0x1, URZ ;  /* 0x0000000104047899 */ /* 0x000fe200080006ff */
[----:B------:R-:W2:Y:S03]  /*0a80*/  FENCE.VIEW.ASYNC.S ;  /* 0x00000000000073c6 */ /* 0x000ea60000000000 */
[----:B--2---:R4:W2:Y:S08]  /*0a90*/  SYNCS.EXCH.64 URZ, [UR6+0x80], UR8 ;  /* 0x0000800806ff75b2 */ /* 0x0048b00008000100 */
[----:B------:R4:W3:Y:S01]  /*0aa0*/  SYNCS.EXCH.64 URZ, [UR6+0x90], UR4 ;  /* 0x0000900406ff75b2 */ /* 0x0008e20008000100 */
[----:B------:R4:W1:Y:S01]  /*0ab0*/  SYNCS.EXCH.64 URZ, [UR6+0x88], UR8 ;  /* 0x0000880806ff75b2 */ /* 0x0008620008000100 */
[----:B------:R4:W1:Y:S02]  /*0ac0*/  SYNCS.EXCH.64 URZ, [UR6+0x98], UR4 ;  /* 0x0000980406ff75b2 */ /* 0x0008640008000100 */
[----:B----4-:R-:W-:Y:S01]  /*0ad0*/  NOP ;  /* 0x0000000000007918 */ /* 0x010fe20000000000 */
.L_x_12:
[----:B------:R-:W4:Y:S01]  /*0ae0*/  SHFL.IDX PT, R0, R47, RZ, 0x1f ;  /* 0x00001fff2f007589 */ /* 0x000f2200000e0000 */
[----:B------:R-:W-:Y:S01]  /*0af0*/  NOP ;  /* 0x0000000000007918 */ /* 0x000fe20000000000 */
[----:B----4-:R-:W-:-:S13]  /*0b00*/  ISETP.NE.AND P0, PT, R0, 0x5, PT ;  /* 0x000000050000780c */ /* 0x010fda0003f05270 */
[----:B------:R-:W-:Y:S05]  /*0b10*/  @P0 BRA `(.L_x_13) ;  /* 0x0000000000580947 */ /* 0x000fea0003800000 */
[----:B------:R-:W4:Y:S01]  /*0b20*/  S2UR UR5, SR_CgaCtaId ;  /* 0x00000000000579c3 */ /* 0x000f220000008800 */
[----:B--23--:R-:W-:Y:S01]  /*0b30*/  UMOV UR4, 0x400 ;  /* 0x0000040000047882 */ /* 0x00cfe20000000000 */
        /* <DEDUP_REMOVED lines=9> */
[----:B----4-:R-:W-:Y:S01]  /*0bd0*/  ULEA UR4, UR5, UR4, 0x18 ;  /* 0x0000000405047291 */ /* 0x010fe2000f8ec0ff */
[----:B------:R-:W2:Y:S11]  /*0be0*/  FENCE.VIEW.ASYNC.S ;  /* 0x00000000000073c6 */ /* 0x000eb60000000000 */
[----:B--2---:R4:W2:Y:S01]  /*0bf0*/  SYNCS.EXCH.64 URZ, [UR4+0xa0], UR6 ;  /* 0x0000a00604ff75b2 */ /* 0x0048a20008000100 */
[----:B------:R4:W3:Y:S01]  /*0c00*/  SYNCS.EXCH.64 URZ, [UR4+0xc0], UR8 ;  /* 0x0000c00804ff75b2 */ /* 0x0008e20008000100 */
[----:B------:R4:W1:Y:S01]  /*0c10*/  SYNCS.EXCH.64 URZ, [UR4+0xa8], UR6 ;  /* 0x0000a80604ff75b2 */ /* 0x0008620008000100 */
[----:B------:R4:W1:Y:S01]  /*0c20*/  SYNCS.EXCH.64 URZ, [UR4+0xc8], UR8 ;  /* 0x0000c80804ff75b2 */ /* 0x0008620008000100 */
[----:B------:R4:W1:Y:S01]  /*0c30*/  SYNCS.EXCH.64 URZ, [UR4+0xb0], UR6 ;  /* 0x0000b00604ff75b2 */ /* 0x0008620008000100 */
[----:B------:R4:W1:Y:S01]  /*0c40*/  SYNCS.EXCH.64 URZ, [UR4+0xd0], UR8 ;  /* 0x0000d00804ff75b2 */ /* 0x0008620008000100 */
[----:B------:R4:W1:Y:S01]  /*0c50*/  SYNCS.EXCH.64 URZ, [UR4+0xb8], UR6 ;  /* 0x0000b80604ff75b2 */ /* 0x0008620008000100 */
[----:B------:R4:W1:Y:S02]  /*0c60*/  SYNCS.EXCH.64 URZ, [UR4+0xd8], UR8 ;  /* 0x0000d80804ff75b2 */ /* 0x0008640008000100 */
[----:B----4-:R-:W-:Y:S01]  /*0c70*/  NOP ;  /* 0x0000000000007918 */ /* 0x010fe20000000000 */
.L_x_13:
[----:B------:R-:W4:Y:S01]  /*0c80*/  SHFL.IDX PT, R0, R47, RZ, 0x1f ;  /* 0x00001fff2f007589 */ /* 0x000f2200000e0000 */
[----:B------:R-:W-:Y:S01]  /*0c90*/  ISETP.NE.OR P1, PT, RZ, UR13, !P1 ;  /* 0x0000000dff007c0c */ /* 0x000fe2000cf25670 */
[----:B------:R-:W-:Y:S01]  /*0ca0*/  NOP ;  /* 0x0000000000007918 */ /* 0x000fe20000000000 */
[----:B----4-:R-:W-:-:S13]  /*0cb0*/  ISETP.NE.AND P0, PT, R0, 0x3, PT ;  /* 0x000000030000780c */ /* 0x010fda0003f05270 */
[----:B------:R-:W-:Y:S05]  /*0cc0*/  @P0 BRA `(.L_x_14) ;  /* 0x0000000000380947 */ /* 0x000fea0003800000 */
[----:B------:R-:W4:Y:S01]  /*0cd0*/  S2UR UR5, SR_CgaCtaId ;  /* 0x00000000000579c3 */ /* 0x000f220000008800 */
[----:B--23--:R-:W-:Y:S01]  /*0ce0*/  UMOV UR4, 0x400 ;  /* 0x0000040000047882 */ /* 0x00cfe20000000000 */
[----:B------:R-:W-:Y:S01]  /*0cf0*/  UMOV UR6, 0x20 ;  /* 0x0000002000067882 */ /* 0x000fe20000000000 */
[----:B------:R-:W-:Y:S01]  /*0d00*/  ELECT P0, URZ, PT ;  /* 0x0000000000ff782f */ /* 0x000fe20003800000 */
[----:B------:R-:W-:-:S04]  /*0d10*/  UIADD3 UR6, UPT, UPT, -UR6, 0x100000, URZ ;  /* 0x0010000006067890 */ /* 0x000fc8000fffe1ff */
[----:B------:R-:W-:Y:S02]  /*0d20*/  USHF.L.U32 UR7, UR6, 0xb, URZ ;  /* 0x0000000b06077899 */ /* 0x000fe400080006ff */
[----:B------:R-:W-:Y:S02]  /*0d30*/  USHF.L.U32 UR6, UR6, 0x1, URZ ;  /* 0x0000000106067899 */ /* 0x000fe400080006ff */
[----:B----4-:R-:W-:Y:S01]  /*0d40*/  ULEA UR4, UR5, UR4, 0x18 ;  /* 0x0000000405047291 */ /* 0x010fe2000f8ec0ff */
[----:B------:R-:W2:Y:S11]  /*0d50*/  FENCE.VIEW.ASYNC.S ;  /* 0x00000000000073c6 */ /* 0x000eb60000000000 */
[----:B--2---:R4:W2:Y:S01]  /*0d60*/  SYNCS.EXCH.64 URZ, [UR4+0xe0], UR6 ;  /* 0x0000e00604ff75b2 */ /* 0x0048a20008000100 */
[----:B------:R4:W3:Y:S01]  /*0d70*/  SYNCS.EXCH.64 URZ, [UR4+0xf0], UR6 ;  /* 0x0000f00604ff75b2 */ /* 0x0008e20008000100 */
[----:B------:R4:W1:Y:S01]  /*0d80*/  SYNCS.EXCH.64 URZ, [UR4+0xe8], UR6 ;  /* 0x0000e80604ff75b2 */ /* 0x0008620008000100 */
[----:B------:R4:W1:Y:S02]  /*0d90*/  SYNCS.EXCH.64 URZ, [UR4+0xf8], UR6 ;  /* 0x0000f80604ff75b2 */ /* 0x0008640008000100 */
[----:B----4-:R-:W-:Y:S01]  /*0da0*/  NOP ;  /* 0x0000000000007918 */ /* 0x010fe20000000000 */
.L_x_14:
[----:B--23--:R-:W2:Y:S01]  /*0db0*/  S2UR UR7, SR_CgaCtaId ;  /* 0x00000000000779c3 */ /* 0x00cea20000008800 */
[----:B------:R-:W-:Y:S01]  /*0dc0*/  VOTEU.ALL UP0, P1 ;  /* 0x0000000000ff7886 */ /* 0x000fe20000800000 */
[----:B------:R-:W-:Y:S01]  /*0dd0*/  UMOV UR4, 0x20 ;  /* 0x0000002000047882 */ /* 0x000fe20000000000 */
[----:B------:R-:W-:Y:S01]  /*0de0*/  NOP ;  /* 0x0000000000007918 */ /* 0x000fe20000000000 */
[----:B------:R-:W-:Y:S01]  /*0df0*/  LOP3.LUT R3, R58, 0x1f, RZ, 0xc0, !PT ;  /* 0x0000001f3a037812 */ /* 0x000fe200078ec0ff */
[----:B------:R-:W-:Y:S01]  /*0e00*/  UISETP.NE.AND UP4, UPT, UR13, URZ, UPT ;  /* 0x000000ff0d00728c */ /* 0x000fe2000bf85270 */
[----:B------:R-:W-:Y:S01]  /*0e10*/  @!UP0 UMOV UR6, 0x400 ;  /* 0x0000040000068882 */ /* 0x000fe20000000000 */
[----:B------:R-:W-:-:S04]  /*0e20*/  @!UP0 UIADD3 UR4, UPT, UPT, -UR4, 0x100000, URZ ;  /* 0x0010000004048890 */ /* 0x000fc8000fffe1ff */
[----:B------:R-:W-:Y:S02]  /*0e30*/  @!UP0 USHF.L.U32 UR5, UR4, 0xb, URZ ;  /* 0x0000000b04058899 */ /* 0x000fe400080006ff */
[----:B------:R-:W-:Y:S02]  /*0e40*/  @!UP0 USHF.L.U32 UR4, UR4, 0x1, URZ ;  /* 0x0000000104048899 */ /* 0x000fe400080006ff */
[----:B--2---:R-:W-:Y:S01]  /*0e50*/  @!UP0 ULEA UR6, UR7, UR6, 0x18 ;  /* 0x0000000607068291 */ /* 0x004fe2000f8ec0ff */
[----:B------:R-:W2:Y:S01]  /*0e60*/  LDCU UR7, c[0x0][0x36c] ;  /* 0x00006d80ff0777ac */ /* 0x000ea20008000800 */
[----:B------:R-:W-:Y:S01]  /*0e70*/  VOTEU.ALL UP0, P1 ;  /* 0x0000000000ff7886 */ /* 0x000fe20000800000 */
[----:B------:R-:W3:Y:S09]  /*0e80*/  FENCE.VIEW.ASYNC.S ;  /* 0x00000000000073c6 */ /* 0x000ef20000000000 */
[----:B---3--:R3:W4:Y:S01]  /*0e90*/  @!UP0 SYNCS.EXCH.64 URZ, [UR6+0x100], UR4 ;  /* 0x0001000406ff85b2 */ /* 0x0087220008000100 */
[----:B--2---:R-:W-:-:S09]  /*0ea0*/  UISETP.EQ.U32.AND UP5, UPT, UR7, 0x1, UPT ;  /* 0x000000010700788c */ /* 0x004fd2000bfa2070 */
[----:B---3--:R-:W-:Y:S05]  /*0eb0*/  BRA.U !UP5, `(.L_x_15) ;  /* 0x000000010d087547 */ /* 0x008fea000b800000 */
[----:B-1--4-:R-:W-:Y:S01]  /*0ec0*/  UCGABAR_ARV ;  /* 0x00000000000079c7 */ /* 0x012fe20008000000 */
[----:B------:R-:W-:Y:S05]  /*0ed0*/  BRA `(.L_x_16) ;  /* 0x0000000000047947 */ /* 0x000fea0003800000 */
.L_x_15:
[----:B-1--4-:R-:W-:Y:S01]  /*0ee0*/  NOP ;  /* 0x0000000000007918 */ /* 0x012fe20000000000 */
.L_x_16:
[----:B------:R-:W1:Y:S01]  /*0ef0*/  S2UR UR19, SR_CTAID.X ;  /* 0x00000000001379c3 */ /* 0x000e620000002500 */
[----:B------:R-:W-:-:S05]  /*0f00*/  CS2R.32 R51, SR_CgaSize ;  /* 0x0000000000337805 */ /* 0x000fca0000008a00 */
[----:B------:R-:W-:-:S05]  /*0f10*/  IMAD R51, R51, -0xa0, RZ ;  /* 0xffffff6033337824 */ /* 0x000fca00078e02ff */
[----:B------:R-:W-:-:S14]  /*0f20*/  R2UR UR5, R51 ;  /* 0x00000000330572ca */ /* 0x000fdc00000e0000 */
[----:B------:R-:W2:Y:S01]  /*0f30*/  LDCU UR5, c[0x0][UR5+0x2b0] ;  /* 0x00005600050577ac */ /* 0x000ea20008000800 */
[----:B------:R-:W-:-:S05]  /*0f40*/  CS2R.32 R51, SR_CgaSize ;  /* 0x0000000000337805 */ /* 0x000fca0000008a00 */
[----:B------:R-:W-:-:S05]  /*0f50*/  IMAD R51, R51, -0xa0, RZ ;  /* 0xffffff6033337824 */ /* 0x000fca00078e02ff */
[----:B------:R-:W-:-:S14]  /*0f60*/  R2UR UR4, R51 ;  /* 0x00000000330472ca */ /* 0x000fdc00000e0000 */
[----:B------:R-:W3:Y:S01]  /*0f70*/  LDCU UR4, c[0x0][UR4+0x2b4] ;  /* 0x00005680040477ac */ /* 0x000ee20008000800 */
[----:B------:R-:W4:Y:S01]  /*0f80*/  S2UR UR7, SR_CTAID.Y ;  /* 0x00000000000779c3 */ /* 0x000f220000002600 */
[----:B------:R-:W-:-:S05]  /*0f90*/  CS2R.32 R51, SR_CgaSize ;  /* 0x0000000000337805 */ /* 0x000fca0000008a00 */
[----:B------:R-:W-:-:S05]  /*0fa0*/  IMAD R51, R51, -0xa0, RZ ;  /* 0xffffff6033337824 */ /* 0x000fca00078e02ff */
[----:B------:R-:W-:-:S14]  /*0fb0*/  R2UR UR8, R51 ;  /* 0x00000000330872ca */ /* 0x000fdc00000e0000 */
[----:B------:R-:W3:Y:S01]  /*0fc0*/  LDCU UR8, c[0x0][UR8+0x2a0] ;  /* 0x00005400080877ac */ /* 0x000ee20008000800 */
[----:B------:R-:W-:-:S05]  /*0fd0*/  CS2R.32 R51, SR_CgaSize ;  /* 0x0000000000337805 */ /* 0x000fca0000008a00 */
[----:B------:R-:W-:-:S05]  /*0fe0*/  IMAD R51, R51, -0xa0, RZ ;  /* 0xffffff6033337824 */ /* 0x000fca00078e02ff */
[----:B------:R-:W-:-:S14]  /*0ff0*/  R2UR UR9, R51 ;  /* 0x00000000330972ca */ /* 0x000fdc00000e0000 */
[----:B------:R-:W3:Y:S01]  /*1000*/  LDCU UR9, c[0x0][UR9+0x2a4] ;  /* 0x00005480090977ac */ /* 0x000ee20008000800 */
[----:B------:R-:W3:Y:S01]  /*1010*/  S2UR UR10, SR_CgaCtaId ;  /* 0x00000000000a79c3 */ /* 0x000ee20000008800 */
[----:B------:R-:W-:Y:S01]  /*1020*/  UISETP.GT.U32.AND UP0, UPT, UR46, 0xffff, UPT ;  /* 0x0000ffff2e00788c */ /* 0x000fe2000bf04070 */
[----:B------:R-:W3:Y:S01]  /*1030*/  LDCU UR18, c[0x0][0xb24] ;  /* 0x00016480ff1277ac */ /* 0x000ee20008000800 */
[----:B------:R-:W-:Y:S01]  /*1040*/  UMOV UR29, 0x5 ;  /* 0x00000005001d7882 */ /* 0x000fe20000000000 */
[----:B-1----:R-:W-:-:S04]  /*1050*/  I2FP.F32.U32 R2, UR19 ;  /* 0x0000001300027c45 */ /* 0x002fc80008201000 */
[----:B------:R-:W1:Y:S01]  /*1060*/  S2UR UR36, SR_CTAID.Z ;  /* 0x00000000002479c3 */ /* 0x000e620000002700 */
[----:B------:R-:W1:Y:S01]  /*1070*/  LDCU UR42, c[0x0][0xb24] ;  /* 0x00016480ff2a77ac */ /* 0x000e620008000800 */
[----:B--2---:R-:W-:Y:S01]  /*1080*/  FMUL R2, R2, UR5 ;  /* 0x0000000502027c20 */ /* 0x004fe20008400000 */
[----:B------:R-:W-:Y:S01]  /*1090*/  USEL UR5, UR46, 0xffff, !UP0 ;  /* 0x0000ffff2e057887 */ /* 0x000fe2000c000000 */
[----:B----4-:R-:W-:Y:S01]  /*10a0*/  I2FP.F32.U32 R0, UR7 ;  /* 0x0000000700007c45 */ /* 0x010fe20008201000 */
[----:B------:R-:W2:Y:S03]  /*10b0*/  LDCU UR27, c[0x0][0xb30] ;  /* 0x00016600ff1b77ac */ /* 0x000ea60008000800 */
[----:B------:R-:W4:Y:S01]  /*10c0*/  F2I.U32.TRUNC.NTZ R2, R2 ;  /* 0x0000000200027305 */ /* 0x000f22000020f000 */
[----:B---3--:R-:W-:Y:S01]  /*10d0*/  FMUL R0, R0, UR4 ;  /* 0x0000000400007c20 */ /* 0x008fe20008400000 */
[----:B------:R-:W-:-:S02]  /*10e0*/  ULOP3.LUT UR24, UR5, 0xffff, URZ, 0xc0, !UPT ;  /* 0x0000ffff05187892 */ /* 0x000fc4000f8ec0ff */
[----:B------:R-:W-:Y:S02]  /*10f0*/  USHF.L.U32 UR28, UR10, 0xa, URZ ;  /* 0x0000000a0a1c7899 */ /* 0x000fe400080006ff */
[----:B------:R-:W-:Y:S02]  /*1100*/  UISETP.GE.AND UP2, UPT, UR18, 0x1, UPT ;  /* 0x000000011200788c */ /* 0x000fe4000bf46270 */
[----:B------:R-:W3:Y:S01]  /*1110*/  F2I.U32.TRUNC.NTZ R0, R0 ;  /* 0x0000000000007305 */ /* 0x000ee2000020f000 */
[----:B------:R-:W-:Y:S01]  /*1120*/  UMOV UR25, UR7 ;  /* 0x0000000700197c82 */ /* 0x000fe20008000000 */
[----:B------:R-:W-:Y:S01]  /*1130*/  UMOV UR20, UR19 ;  /* 0x0000001300147c82 */ /* 0x000fe20008000000 */
[----:B----4-:R-:W-:Y:S02]  /*1140*/  R2UR UR4, R2 ;  /* 0x00000000020472ca */ /* 0x010fe400000e0000 */
[----:B------:R-:W-:Y:S02]  /*1150*/  PRMT R2, RZ, 0x7610, R2 ;  /* 0x00007610ff027816 */ /* 0x000fe40000000002 */
[----:B---3--:R-:W-:-:S02]  /*1160*/  R2UR UR6, R0 ;  /* 0x00000000000672ca */ /* 0x008fc400000e0000 */
[----:B------:R-:W-:-:S07]  /*1170*/  PRMT R0, RZ, 0x7610, R0 ;  /* 0x00007610ff007816 */ /* 0x000fce0000000000 */
[----:B------:R-:W-:-:S04]  /*1180*/  UIADD3 UR5, UPT, UPT, -UR4, URZ, URZ ;  /* 0x000000ff04057290 */ /* 0x000fc8000fffe1ff */
[----:B------:R-:W-:Y:S02]  /*1190*/  UIMAD UR5, UR8, UR5, UR19 ;  /* 0x00000005080572a4 */ /* 0x000fe4000f8e0213 */
[----:B------:R-:W-:-:S04]  /*11a0*/  UIADD3 UR4, UPT, UPT, -UR6, URZ, URZ ;  /* 0x000000ff06047290 */ /* 0x000fc8000fffe1ff */
[----:B------:R-:W-:Y:S01]  /*11b0*/  IMAD.U32 R51, RZ, RZ, UR5 ;  /* 0x00000005ff337e24 */ /* 0x000fe2000f8e00ff */
[----:B------:R-:W-:-:S06]  /*11c0*/  UIMAD UR4, UR9, UR4, UR7 ;  /* 0x00000004090472a4 */ /* 0x000fcc000f8e0207 */
[----:B------:R-:W-:Y:S01]  /*11d0*/  IMAD.U32 R50, RZ, RZ, UR4 ;  /* 0x00000004ff327e24 */ /* 0x000fe2000f8e00ff */
[----:B-12---:R-:W-:Y:S06]  /*11e0*/  BRA.U UP4, `(.L_x_17) ;  /* 0x0000000104447547 */ /* 0x006fec000b800000 */
[----:B------:R-:W-:Y:S02]  /*11f0*/  R2UR UR4, R51 ;  /* 0x00000000330472ca */ /* 0x000fe400000e0000 */
[----:B------:R-:W-:-:S11]  /*1200*/  R2UR UR8, R50 ;  /* 0x00000000320872ca */ /* 0x000fd600000e0000 */
[----:B------:R-:W-:Y:S02]  /*1210*/  UISETP.GT.U32.AND UP0, UPT, UR4, 0x1, UPT ;  /* 0x000000010400788c */ /* 0x000fe4000bf04070 */
[----:B------:R-:W-:Y:S02]  /*1220*/  ULOP3.LUT UR4, UR4, 0xfffffffe, URZ, 0xc0, !UPT ;  /* 0xfffffffe04047892 */ /* 0x000fe4000f8ec0ff */
[----:B------:R-:W-:Y:S02]  /*1230*/  UISETP.NE.AND UP1, UPT, UR8, URZ, UP0 ;  /* 0x000000ff0800728c */ /* 0x000fe40008725270 */
[----:B------:R-:W-:Y:S02]  /*1240*/  UISETP.NE.AND UP0, UPT, UR8, 0x1, UP0 ;  /* 0x000000010800788c */ /* 0x000fe40008705270 */
[----:B------:R-:W-:Y:S02]  /*1250*/  USEL UR7, URZ, 0x1, UP1 ;  /* 0x00000001ff077887 */ /* 0x000fe40008800000 */
[----:B------:R-:W-:-:S02]  /*1260*/  USEL UR6, URZ, 0x4, UP0 ;  /* 0x00000004ff067887 */ /* 0x000fc40008000000 */
[----:B------:R-:W-:Y:S02]  /*1270*/  USEL UR5, URZ, 0x2, UP1 ;  /* 0x00000002ff057887 */ /* 0x000fe40008800000 */
[----:B------:R-:W-:Y:S02]  /*1280*/  ULEA UR4, UR8, UR4, 0x1 ;  /* 0x0000000408047291 */ /* 0x000fe4000f8e08ff */
[----:B------:R-:W-:Y:S02]  /*1290*/  USEL UR8, URZ, 0x8, UP0 ;  /* 0x00000008ff087887 */ /* 0x000fe40008000000 */
[----:B------:R-:W-:-:S03]  /*12a0*/  UIADD3 UR5, UPT, UPT, UR5, UR6, UR7 ;  /* 0x0000000605057290 */ /* 0x000fc6000fffe007 */
[----:B------:R-:W-:Y:S01]  /*12b0*/  UMOV UR6, 0x3 ;  /* 0x0000000300067882 */ /* 0x000fe20000000000 */
[----:B------:R-:W-:Y:S02]  /*12c0*/  UIADD3 UR5, UPT, UPT, UR5, UR8, URZ ;  /* 0x0000000805057290 */ /* 0x000fe4000fffe0ff */
[----:B------:R-:W-:-:S04]  /*12d0*/  USHF.L.U32 UR4, UR6, UR4, URZ ;  /* 0x0000000406047299 */ /* 0x000fc800080006ff */
[----:B------:R-:W-:Y:S02]  /*12e0*/  IMAD.U32 R2, RZ, RZ, UR5 ;  /* 0x00000005ff027e24 */ /* 0x000fe4000f8e00ff */
[----:B------:R-:W-:Y:S02]  /*12f0*/  IMAD.U32 R0, RZ, RZ, UR4 ;  /* 0x00000004ff007e24 */ /* 0x000fe4000f8e00ff */
.L_x_17:
[----:B------:R-:W-:Y:S05]  /*1300*/  BRA.U !UP2, `(.L_x_18) ;  /* 0x000000010ad07547 */ /* 0x000fea000b800000 */
[----:B------:R-:W1:Y:S01]  /*1310*/  LDCU.128 UR20, c[0x0][0xb10] ;  /* 0x00016200ff1477ac */ /* 0x000e620008000c00 */
[----:B------:R-:W2:Y:S01]  /*1320*/  LDCU UR12, c[0x0][0x370] ;  /* 0x00006e00ff0c77ac */ /* 0x000ea20008000800 */
[----:B------:R-:W3:Y:S01]  /*1330*/  LDCU UR5, c[0x0][0x374] ;  /* 0x00006e80ff0577ac */ /* 0x000ee20008000800 */
[----:B------:R-:W4:Y:S01]  /*1340*/  LDCU UR26, c[0x0][0xb0c] ;  /* 0x00016180ff1a77ac */ /* 0x000f220008000800 */
[----:B------:R-:W4:Y:S01]  /*1350*/  LDCU UR4, c[0x0][0xb20] ;  /* 0x00016400ff0477ac */ /* 0x000f220008000800 */
[----:B------:R-:W4:Y:S01]  /*1360*/  LDCU.64 UR16, c[0x0][0xb28] ;  /* 0x00016500ff1077ac */ /* 0x000f220008000a00 */
[----:B-1----:R-:W-:Y:S02]  /*1370*/  UISETP.NE.AND UP0, UPT, UR22, 0x1, UPT ;  /* 0x000000011600788c */ /* 0x002fe4000bf05270 */
[----:B---3--:R-:W-:Y:S02]  /*1380*/  UIMAD.WIDE.U32 UR6, UR5, UR23, URZ ;  /* 0x00000017050672a5 */ /* 0x008fe4000f8e00ff */
[----:B--2---:R-:W-:-:S02]  /*1390*/  UIMAD.WIDE.U32 UR8, UR12, UR20, URZ ;  /* 0x000000140c0872a5 */ /* 0x004fc4000f8e00ff */
[----:B----4-:R-:W-:Y:S02]  /*13a0*/  UISETP.NE.AND UP1, UPT, UR26, 0x1, UPT ;  /* 0x000000011a00788c */ /* 0x010fe4000bf25270 */
[----:B------:R-:W-:Y:S01]  /*13b0*/  UISETP.NE.AND UP2, UPT, UR18, 0x1, UPT ;  /* 0x000000011200788c */ /* 0x000fe2000bf45270 */
[----:B------:R-:W-:Y:S02]  /*13c0*/  UMOV UR6, UR7 ;  /* 0x0000000700067c82 */ /* 0x000fe40008000000 */
[----:B------:R-:W-:Y:S01]  /*13d0*/  UMOV UR8, UR9 ;  /* 0x0000000900087c82 */ /* 0x000fe20008000000 */
[----:B------:R-:W-:Y:S02]  /*13e0*/  @UP0 USHF.R.U32.HI UR5, URZ, UR4, UR6 ;  /* 0x00000004ff050299 */ /* 0x000fe40008011606 */
[----:B------:R-:W-:Y:S02]  /*13f0*/  UIMAD.WIDE.U32 UR14, UR25, UR23, URZ ;  /* 0x00000017190e72a5 */ /* 0x000fe4000f8e00ff */
[----:B------:R-:W-:-:S02]  /*1400*/  UIMAD.WIDE.U32 UR6, UR5, UR16, URZ ;  /* 0x00000010050672a5 */ /* 0x000fc4000f8e00ff */
[----:B------:R-:W-:Y:S02]  /*1410*/  @UP1 USHF.R.U32.HI UR12, URZ, UR21, UR8 ;  /* 0x00000015ff0c1299 */ /* 0x000fe40008011608 */
[----:B------:R-:W-:Y:S02]  /*1420*/  UIMAD.WIDE.U32 UR10, UR19, UR20, URZ ;  /* 0x00000014130a72a5 */ /* 0x000fe4000f8e00ff */
[----:B------:R-:W-:Y:S01]  /*1430*/  UIMAD.WIDE.U32 UR8, UR12, UR16, URZ ;  /* 0x000000100c0872a5 */ /* 0x000fe2000f8e00ff */
[----:B------:R-:W-:Y:S01]  /*1440*/  UMOV UR14, UR15 ;  /* 0x0000000f000e7c82 */ /* 0x000fe20008000000 */
[----:B------:R-:W-:Y:S01]  /*1450*/  UMOV UR6, UR7 ;  /* 0x0000000700067c82 */ /* 0x000fe20008000000 */
[----:B------:R-:W-:Y:S02]  /*1460*/  USHF.R.U32.HI UR14, URZ, UR4, UR14 ;  /* 0x00000004ff0e7299 */ /* 0x000fe4000801160e */
[----:B------:R-:W-:Y:S01]  /*1470*/  @UP2 USHF.R.U32.HI UR5, URZ, UR17, UR6 ;  /* 0x00000011ff052299 */ /* 0x000fe20008011606 */
[----:B------:R-:W-:-:S02]  /*1480*/  UMOV UR10, UR11 ;  /* 0x0000000b000a7c82 */ /* 0x000fc40008000000 */
[----:B------:R-:W-:Y:S01]  /*1490*/  UMOV UR6, UR9 ;  /* 0x0000000900067c82 */ /* 0x000fe20008000000 */
[----:B------:R-:W-:Y:S02]  /*14a0*/  USHF.R.U32.HI UR10, URZ, UR21, UR10 ;  /* 0x00000015ff0a7299 */ /* 0x000fe4000801160a */
[----:B------:R-:W-:Y:S02]  /*14b0*/  @UP2 USHF.R.U32.HI UR12, URZ, UR17, UR6 ;  /* 0x00000011ff0c2299 */ /* 0x000fe40008011606 */
[----:B------:R-:W-:Y:S02]  /*14c0*/  USEL UR4, UR25, UR14, !UP0 ;  /* 0x0000000e19047287 */ /* 0x000fe4000c000000 */
[----:B------:R-:W-:Y:S02]  /*14d0*/  UIMAD UR6, UR5, UR18, URZ ;  /* 0x00000012050672a4 */ /* 0x000fe4000f8e02ff */
[----:B------:R-:W-:Y:S02]  /*14e0*/  USEL UR5, UR19, UR10, !UP1 ;  /* 0x0000000a13057287 */ /* 0x000fe4000c800000 */
[----:B------:R-:W-:-:S02]  /*14f0*/  UIMAD UR8, UR12, UR18, URZ ;  /* 0x000000120c0872a4 */ /* 0x000fc4000f8e02ff */
[----:B------:R-:W-:Y:S02]  /*1500*/  UISETP.GE.AND UP0, UPT, UR4, UR6, UPT ;  /* 0x000000060400728c */ /* 0x000fe4000bf06270 */
[----:B------:R-:W-:Y:S02]  /*1510*/  UIMAD.WIDE.U32 UR6, UR4, UR16, URZ ;  /* 0x00000010040672a5 */ /* 0x000fe4000f8e00ff */
[----:B------:R-:W-:Y:S02]  /*1520*/  UISETP.GE.OR UP0, UPT, UR5, UR8, UP0 ;  /* 0x000000080500728c */ /* 0x000fe40008706670 */
[----:B------:R-:W-:Y:S02]  /*1530*/  UIMAD.WIDE.U32 UR8, UR5, UR16, URZ ;  /* 0x00000010050872a5 */ /* 0x000fe4000f8e00ff */
[----:B------:R-:W-:Y:S02]  /*1540*/  USHF.R.U32.HI UR7, URZ, UR17, UR7 ;  /* 0x00000011ff077299 */ /* 0x000fe40008011607 */
[----:B------:R-:W-:-:S02]  /*1550*/  UIADD3 UR10, UPT, UPT, -UR4, URZ, URZ ;  /* 0x000000ff040a7290 */ /* 0x000fc4000fffe1ff */
[----:B------:R-:W-:Y:S02]  /*1560*/  USEL UR7, UR4, UR7, !UP2 ;  /* 0x0000000704077287 */ /* 0x000fe4000d000000 */
[----:B------:R-:W-:Y:S01]  /*1570*/  UIADD3 UR20, UPT, UPT, -UR5, URZ, URZ ;  /* 0x000000ff05147290 */ /* 0x000fe2000fffe1ff */
[----:B------:R-:W-:Y:S01]  /*1580*/  @!UP0 UMOV UR6, UR9 ;  /* 0x0000000900068c82 */ /* 0x000fe20008000000 */
[----:B------:R-:W-:Y:S02]  /*1590*/  UIADD3 UR8, UPT, UPT, -UR7, URZ, URZ ;  /* 0x000000ff07087290 */ /* 0x000fe4000fffe1ff */
[----:B------:R-:W-:Y:S02]  /*15a0*/  @!UP0 USHF.R.U32.HI UR6, URZ, UR17, UR6 ;  /* 0x00000011ff068299 */ /* 0x000fe40008011606 */
[----:B------:R-:W-:Y:S02]  /*15b0*/  UIMAD UR8, UR18, UR8, UR4 ;  /* 0x00000008120872a4 */ /* 0x000fe4000f8e0204 */
[----:B------:R-:W-:-:S02]  /*15c0*/  @!UP0 USEL UR6, UR5, UR6, !UP2 ;  /* 0x0000000605068287 */ /* 0x000fc4000d000000 */
[----:B------:R-:W-:Y:S02]  /*15d0*/  UIMAD UR25, UR22, UR10, UR25 ;  /* 0x0000000a161972a4 */ /* 0x000fe4000f8e0219 */
[----:B------:R-:W-:Y:S02]  /*15e0*/  @!UP0 UIADD3 UR7, UPT, UPT, UR7, -UR6, URZ ;  /* 0x8000000607078290 */ /* 0x000fe4000fffe0ff */
[----:B------:R-:W-:Y:S02]  /*15f0*/  @!UP0 UIMAD UR6, UR8, UR12, UR6 ;  /* 0x0000000c080682a4 */ /* 0x000fe4000f8e0206 */
[----:B------:R-:W-:Y:S02]  /*1600*/  @!UP0 UIMAD UR4, UR7, UR18, UR5 ;  /* 0x00000012070482a4 */ /* 0x000fe4000f8e0205 */
[----:B------:R-:W-:Y:S02]  /*1610*/  UIMAD UR20, UR26, UR20, UR19 ;  /* 0x000000141a1472a4 */ /* 0x000fe4000f8e0213 */
[----:B------:R-:W-:Y:S01]  /*1620*/  UIMAD UR25, UR4, UR22, UR25 ;  /* 0x00000016041972a4 */ /* 0x000fe2000f8e0219 */
[----:B------:R-:W-:-:S02]  /*1630*/  @!UP0 UMOV UR5, UR6 ;  /* 0x0000000600058c82 */ /* 0x000fc40008000000 */
[----:B------:R-:W-:-:S12]  /*1640*/  UIMAD UR20, UR5, UR26, UR20 ;  /* 0x0000001a051472a4 */ /* 0x000fd8000f8e0214 */
.L_x_18:
[----:B------:R-:W-:Y:S02]  /*1650*/  UISETP.NE.AND UP1, UPT, UR27, 0x1, UPT ;  /* 0x000000011b00788c */ /* 0x000fe4000bf25270 */
[----:B------:R-:W-:Y:S02]  /*1660*/  UISETP.NE.AND UP0, UPT, UR13, 0x2, UPT ;  /* 0x000000020d00788c */ /* 0x000fe4000bf05270 */
[----:B------:R-:W-:Y:S02]  /*1670*/  ULOP3.LUT UR28, UR28, 0x800, URZ, 0xc0, !UPT ;  /* 0x000008001c1c7892 */ /* 0x000fe4000f8ec0ff */
[----:B------:R-:W-:-:S03]  /*1680*/  USHF.L.U32 UR24, UR29, UR24, URZ ;  /* 0x000000181d187299 */ /* 0x000fc600080006ff */
[----:B------:R-:W-:Y:S09]  /*1690*/  BRA.U UP1, `(.L_x_19) ;  /* 0x0000000101447547 */ /* 0x000ff2000b800000 */
[----:B------:R-:W1:Y:S01]  /*16a0*/  LDCU.128 UR8, c[0x0][0xb10] ;  /* 0x00016200ff0877ac */ /* 0x000e620008000c00 */
[----:B------:R-:W2:Y:S01]  /*16b0*/  LDCU UR12, c[0x0][0xb0c] ;  /* 0x00016180ff0c77ac */ /* 0x000ea20008000800 */
[----:B------:R-:W3:Y:S01]  /*16c0*/  LDCU UR14, c[0x0][0xb20] ;  /* 0x00016400ff0e77ac */ /* 0x000ee20008000800 */
[----:B-1----:R-:W-:Y:S02]  /*16d0*/  UIMAD.WIDE.U32 UR6, UR20, UR8, URZ ;  /* 0x00000008140672a5 */ /* 0x002fe4000f8e00ff */
[----:B------:R-:W-:Y:S02]  /*16e0*/  UIMAD.WIDE.U32 UR4, UR25, UR11, URZ ;  /* 0x0000000b190472a5 */ /* 0x000fe4000f8e00ff */
[----:B--2---:R-:W-:Y:S02]  /*16f0*/  UISETP.NE.AND UP2, UPT, UR12, 0x1, UPT ;  /* 0x000000010c00788c */ /* 0x004fe4000bf45270 */
[----:B------:R-:W-:Y:S01]  /*1700*/  UISETP.NE.AND UP1, UPT, UR10, 0x1, UPT ;  /* 0x000000010a00788c */ /* 0x000fe2000bf25270 */
[----:B------:R-:W-:-:S02]  /*1710*/  UMOV UR6, UR7 ;  /* 0x0000000700067c82 */ /* 0x000fc40008000000 */
[----:B------:R-:W-:Y:S01]  /*1720*/  UMOV UR4, UR5 ;  /* 0x0000000500047c82 */ /* 0x000fe20008000000 */
[----:B------:R-:W-:Y:S02]  /*1730*/  USHF.R.U32.HI UR6, URZ, UR9, UR6 ;  /* 0x00000009ff067299 */ /* 0x000fe40008011606 */
[----:B---3--:R-:W-:Y:S02]  /*1740*/  USHF.R.U32.HI UR4, URZ, UR14, UR4 ;  /* 0x0000000eff047299 */ /* 0x008fe40008011604 */
[----:B------:R-:W-:Y:S02]  /*1750*/  USEL UR5, UR20, UR6, !UP2 ;  /* 0x0000000614057287 */ /* 0x000fe4000d000000 */
[----:B------:R-:W-:-:S04]  /*1760*/  USEL UR4, UR25, UR4, !UP1 ;  /* 0x0000000419047287 */ /* 0x000fc8000c800000 */
[----:B------:R-:W-:Y:S02]  /*1770*/  UIADD3 UR6, UPT, UPT, -UR4, UR5, URZ ;  /* 0x0000000504067290 */ /* 0x000fe4000fffe1ff */
[----:B------:R-:W-:Y:S02]  /*1780*/  UIADD3 UR4, UPT, UPT, UR4, -UR5, URZ ;  /* 0x8000000504047290 */ /* 0x000fe4000fffe0ff */
[----:B------:R-:W-:Y:S02]  /*1790*/  UIMAD UR25, UR6, UR10, UR25 ;  /* 0x0000000a061972a4 */ /* 0x000fe4000f8e0219 */
[----:B------:R-:W-:-:S12]  /*17a0*/  UIMAD UR20, UR4, UR12, UR20 ;  /* 0x0000000c041472a4 */ /* 0x000fd8000f8e0214 */
.L_x_19:
[----:B------:R-:W-:Y:S05]  /*17b0*/  BRA.U !UP5, `(.L_x_20) ;  /* 0x000000010d0c7547 */ /* 0x000fea000b800000 */
[----:B------:R-:W-:Y:S01]  /*17c0*/  UCGABAR_WAIT ;  /* 0x0000000000007dc7 */ /* 0x000fe20008000000 */
[----:B------:R-:W-:Y:S01]  /*17d0*/  CCTL.IVALL ;  /* 0x00000000ff00798f */ /* 0x000fe20002000000 */
[----:B------:R-:W-:Y:S05]  /*17e0*/  BRA `(.L_x_21) ;  /* 0x0000000000047947 */ /* 0x000fea0003800000 */
.L_x_20:
[----:B------:R-:W-:Y:S06]  /*17f0*/  BAR.SYNC.DEFER_BLOCKING 0x0 ;  /* 0x0000000000007b1d */ /* 0x000fec0000010000 */
.L_x_21:
[----:B------:R-:W-:Y:S05]  /*1800*/  BRA.U UP0, `(.L_x_22) ;  /* 0x0000001100f07547 */ /* 0x000fea000b800000 */
[----:B------:R-:W1:Y:S01]  /*1810*/  LDCU UR6, c[0x0][0x38c] ;  /* 0x00007180ff0677ac */ /* 0x000e620008000800 */
[----:B------:R-:W2:Y:S01]  /*1820*/  S2UR UR9, SR_CgaCtaId ;  /* 0x00000000000979c3 */ /* 0x000ea20000008800 */
[----:B------:R-:W-:Y:S01]  /*1830*/  PLOP3.LUT P1, PT, PT, PT, UP3, 0x80, 0x8 ;  /* 0x000000000008781c */ /* 0x000fe20003f2f038 */
[----:B------:R-:W-:Y:S01]  /*1840*/  IMAD.MOV.U32 R12, RZ, RZ, 0x1 ;  /* 0x00000001ff0c7424 */ /* 0x000fe200078e00ff */
[----:B------:R-:W-:Y:S01]  /*1850*/  UMOV UR8, 0x400 ;  /* 0x0000040000087882 */ /* 0x000fe20000000000 */
[----:B------:R-:W-:Y:S01]  /*1860*/  UISETP.NE.AND UP1, UPT, UR13, URZ, UPT ;  /* 0x000000ff0d00728c */ /* 0x000fe2000bf25270 */
[----:B------:R-:W-:Y:S01]  /*1870*/  ISETP.NE.AND P2, PT, R3, RZ, P3 ;  /* 0x000000ff0300720c */ /* 0x000fe20001f45270 */
[----:B------:R-:W-:Y:S01]  /*1880*/  USHF.L.U32 UR7, UR19, 0x6, URZ ;  /* 0x0000000613077899 */ /* 0x000fe200080006ff */
[----:B------:R-:W-:Y:S01]  /*1890*/  PLOP3.LUT P1, PT, P1, PT, PT, 0x8, 0x80 ;  /* 0x000000000080781c */ /* 0x000fe20000f2e170 */
[----:B------:R-:W-:Y:S01]  /*18a0*/  USHF.L.U32 UR46, UR19, 0x5, URZ ;  /* 0x00000005132e7899 */ /* 0x000fe200080006ff */
[----:B------:R-:W-:Y:S01]  /*18b0*/  CS2R R10, SRZ ;  /* 0x00000000000a7805 */ /* 0x000fe2000001ff00 */
[----:B------:R-:W-:Y:S01]  /*18c0*/  IMAD.MOV.U32 R9, RZ, RZ, RZ ;  /* 0x000000ffff097224 */ /* 0x000fe200078e00ff */
[----:B------:R-:W3:Y:S01]  /*18d0*/  LDCU UR39, c[0x0][0x370] ;  /* 0x00006e00ff2777ac */ /* 0x000ee20008000800 */
[----:B------:R-:W-:Y:S01]  /*18e0*/  IMAD.MOV.U32 R8, RZ, RZ, 0x1 ;  /* 0x00000001ff087424 */ /* 0x000fe200078e00ff */
[----:B------:R-:W-:-:S02]  /*18f0*/  USEL UR21, UR43, 0x2, UP1 ;  /* 0x000000022b157887 */ /* 0x000fc40008800000 */
[----:B-1----:R-:W-:Y:S02]  /*1900*/  UIADD3 UR5, UPT, UPT, UR6, 0x3f, URZ ;  /* 0x0000003f06057890 */ /* 0x002fe4000fffe0ff */
[----:B------:R-:W-:Y:S02]  /*1910*/  UIADD3 UR47, UPT, UPT, UR6, 0x7e, URZ ;  /* 0x0000007e062f7890 */ /* 0x000fe4000fffe0ff */
[----:B------:R-:W-:Y:S01]  /*1920*/  USHF.R.S32.HI UR4, URZ, 0x1f, UR5 ;  /* 0x0000001fff047899 */ /* 0x000fe20008011405 */
[----:B------:R-:W1:Y:S03]  /*1930*/  LDCU.64 UR26, c[0x0][0x348] ;  /* 0x00006900ff1a77ac */ /* 0x000e660008000a00 */
[----:B------:R-:W-:Y:S02]  /*1940*/  ULEA.HI UR4, UR4, UR5, URZ, 0x6 ;  /* 0x0000000504047291 */ /* 0x000fe4000f8f30ff */
[----:B--2---:R-:W-:-:S02]  /*1950*/  ULEA UR13, UR9, UR8, 0x18 ;  /* 0x00000008090d7291 */ /* 0x004fc4000f8ec0ff */
[----:B------:R-:W-:Y:S02]  /*1960*/  USHF.R.S32.HI UR41, URZ, 0x6, UR4 ;  /* 0x00000006ff297899 */ /* 0x000fe40008011404 */
[----:B------:R-:W-:Y:S02]  /*1970*/  UIADD3 UR4, UPT, UPT, UR6, -0x1, URZ ;  /* 0xffffffff06047890 */ /* 0x000fe4000fffe0ff */
[----:B------:R-:W-:Y:S02]  /*1980*/  UISETP.LT.U32.AND UP0, UPT, UR41, 0x4, UPT ;  /* 0x000000042900788c */ /* 0x000fe4000bf01070 */
[----:B------:R-:W-:Y:S02]  /*1990*/  UISETP.GE.U32.AND UP2, UPT, UR4, -0x7f, UPT ;  /* 0xffffff810400788c */ /* 0x000fe4000bf46070 */
[----:B------:R-:W-:Y:S02]  /*19a0*/  USEL UR40, UR41, 0x4, UP0 ;  /* 0x0000000429287887 */ /* 0x000fe40008000000 */
[----:B------:R-:W-:-:S02]  /*19b0*/  ULOP3.LUT UR5, UR7, 0x40, URZ, 0xc0, !UPT ;  /* 0x0000004007057892 */ /* 0x000fc4000f8ec0ff */
[----:B------:R-:W-:Y:S02]  /*19c0*/  UIADD3 UR4, UPT, UPT, UR40, -0x1, URZ ;  /* 0xffffffff28047890 */ /* 0x000fe4000fffe0ff */
[----:B------:R-:W-:Y:S01]  /*19d0*/  ULEA UR30, UR28, UR13, 0x1 ;  /* 0x0000000d1c1e7291 */ /* 0x000fe2000f8e08ff */
[----:B------:R-:W2:Y:S02]  /*19e0*/  LDCU UR38, c[0x0][0x374] ;  /* 0x00006e80ff2677ac */ /* 0x000ea40008000800 */
[----:B------:R-:W-:Y:S02]  /*19f0*/  @UP2 UIADD3 UR4, UPT, UPT, UR40, URZ, URZ ;  /* 0x000000ff28042290 */ /* 0x000fe4000fffe0ff */
[----:B------:R-:W-:Y:S02]  /*1a00*/  ULOP3.LUT UR46, UR46, 0x20, URZ, 0xc0, !UPT ;  /* 0x000000202e2e7892 */ /* 0x000fe4000f8ec0ff */
[----:B------:R-:W-:Y:S02]  /*1a10*/  ULEA.HI UR45, UR28, UR5, URZ, 0x1a ;  /* 0x000000051c2d7291 */ /* 0x000fe4000f8fd0ff */
[----:B------:R-:W-:-:S02]  /*1a20*/  UIADD3 UR30, UPT, UPT, UR30, 0x3300, URZ ;  /* 0x000033001e1e7890 */ /* 0x000fc4000fffe0ff */
[----:B------:R-:W-:Y:S02]  /*1a30*/  UIADD3 UR44, UPT, UPT, UR41, -UR40, URZ ;  /* 0x80000028292c7290 */ /* 0x000fe4000fffe0ff */
[----:B------:R-:W-:Y:S02]  /*1a40*/  UIADD3 UR29, UPT, UPT, UR4, 0x1, URZ ;  /* 0x00000001041d7890 */ /* 0x000fe4000fffe0ff */
[----:B------:R-:W-:Y:S01]  /*1a50*/  UIADD3 UR43, UPT, UPT, -UR4, URZ, URZ ;  /* 0x000000ff042b7290 */ /* 0x000fe2000fffe1ff */
[----:B-1-3--:R-:W-:-:S11]  /*1a60*/  UMOV UR6, URZ ;  /* 0x000000ff00067c82 */ /* 0x00afd60008000000 */
.L_x_42:
[----:B------:R-:W1:Y:S02]  /*1a70*/  S2UR UR4, SR_CgaCtaId ;  /* 0x00000000000479c3 */ /* 0x000e640000008800 */
[----:B-1----:R-:W-:-:S09]  /*1a80*/  UISETP.NE.AND UP0, UPT, UR4, URZ, UPT ;  /* 0x000000ff0400728c */ /* 0x002fd2000bf05270 */
[----:B------:R-:W-:Y:S05]  /*1a90*/  BRA.U UP0, `(.L_x_23) ;  /* 0x0000000100287547 */ /* 0x000fea000b800000 */
[----:B------:R-:W-:Y:S02]  /*1aa0*/  LEA R0, R9, UR13, 0x3 ;  /* 0x0000000d09007c11 */ /* 0x000fe4000f8e18ff */
[----:B------:R-:W-:-:S04]  /*1ab0*/  SHF.L.U32 R2, R8, 0x1f, RZ ;  /* 0x0000001f08027819 */ /* 0x000fc800000006ff */
[----:B------:R-:W1:Y:S02]  /*1ac0*/  SYNCS.PHASECHK.TRANS64.TRYWAIT P0, [R0+URZ+0xf0], R2 ;  /* 0x0000f002000075a7 */ /* 0x000e6400080011ff */
[----:B-1----:R-:W-:Y:S05]  /*1ad0*/  @!P0 BRA `(.L_x_24) ;  /* 0x0000006000908947 */ /* 0x002fea0003800000 */
.L_x_133:
[----:B------:R-:W-:Y:S01]  /*1ae0*/  VIADD R9, R9, 0x1 ;  /* 0x0000000109097836 */ /* 0x000fe20000000000 */
[----:B------:R1:W-:Y:S04]  /*1af0*/  SYNCS.ARRIVE.TRANS64.A1T0 RZ, [R0+URZ+0xe0], RZ ;  /* 0x0000e0ff00ff79a7 */ /* 0x0003e800081000ff */
[----:B------:R-:W-:-:S04]  /*1b00*/  ISETP.NE.AND P0, PT, R9, 0x2, PT ;  /* 0x000000020900780c */ /* 0x000fc80003f05270 */
[----:B------:R-:W-:Y:S02]  /*1b10*/  SEL R9, R9, RZ, P0 ;  /* 0x000000ff09097207 */ /* 0x000fe40000000000 */
[----:B-1----:R-:W-:-:S04]  /*1b20*/  SEL R0, RZ, 0x1, P0 ;  /* 0x00000001ff007807 */ /* 0x002fc80000000000 */
[----:B------:R-:W-:-:S07]  /*1b30*/  LOP3.LUT R8, R8, R0, RZ, 0x3c, !PT ;  /* 0x0000000008087212 */ /* 0x000fce00078e3cff */
.L_x_23:
[----:B------:R-:W-:Y:S01]  /*1b40*/  ULEA UR4, UR6, UR13, 0x3 ;  /* 0x0000000d06047291 */ /* 0x000fe2000f8e18ff */
[----:B------:R-:W-:Y:S01]  /*1b50*/  SHF.L.U32 R0, R12, 0x1f, RZ ;  /* 0x0000001f0c007819 */ /* 0x000fe200000006ff */
[----:B------:R-:W-:Y:S02]  /*1b60*/  UISETP.GE.U32.AND UP0, UPT, UR47, 0x7f, UPT ;  /* 0x0000007f2f00788c */ /* 0x000fe4000bf06070 */
[----:B------:R-:W-:Y:S01]  /*1b70*/  ULEA UR11, UR25, UR46, 0x6 ;  /* 0x0000002e190b7291 */ /* 0x000fe2000f8e30ff */
[----:B------:R-:W-:-:S04]  /*1b80*/  UMOV UR7, URZ ;  /* 0x000000ff00077c82 */ /* 0x000fc80008000000 */
[----:B------:R1:W3:Y:S01]  /*1b90*/  SYNCS.PHASECHK.TRANS64.TRYWAIT P0, [UR4+0x20], R0 ;  /* 0x00002000ff0075a7 */ /* 0x0002e20008001104 */
[----:B------:R-:W-:-:S04]  /*1ba0*/  ULEA.HI UR4, UR20, UR20, URZ, 0x1 ;  /* 0x0000001414047291 */ /* 0x000fc8000f8f08ff */
[----:B------:R-:W-:-:S04]  /*1bb0*/  USHF.L.U32 UR4, UR4, 0x6, URZ ;  /* 0x0000000604047899 */ /* 0x000fc800080006ff */
[----:B------:R-:W-:-:S04]  /*1bc0*/  ULOP3.LUT UR35, UR4, 0xffffff80, URZ, 0xc0, !UPT ;  /* 0xffffff8004237892 */ /* 0x000fc8000f8ec0ff */
[----:B------:R-:W-:Y:S01]  /*1bd0*/  UIADD3 UR35, UPT, UPT, UR45, UR35, URZ ;  /* 0x000000232d237290 */ /* 0x000fe2000fffe0ff */
[----:B------:R-:W-:Y:S11]  /*1be0*/  BRA.U !UP0, `(.L_x_25) ;  /* 0x0000000108c87547 */ /* 0x000ff6000b800000 */
[----:B------:R-:W-:Y:S01]  /*1bf0*/  UMOV UR16, UR43 ;  /* 0x0000002b00107c82 */ /* 0x000fe20008000000 */
[----:B------:R-:W-:Y:S01]  /*1c00*/  UMOV UR4, UR6 ;  /* 0x0000000600047c82 */ /* 0x000fe20008000000 */
[----:B------:R-:W-:-:S05]  /*1c10*/  UMOV UR34, URZ ;  /* 0x000000ff00227c82 */ /* 0x000fca0008000000 */
.L_x_31:
[----:B------:R-:W-:Y:S01]  /*1c20*/  ULEA UR33, UR4, UR13, 0x3 ;  /* 0x0000000d04217291 */ /* 0x000fe2000f8e18ff */
[----:B------:R-:W-:Y:S01]  /*1c30*/  @P3 MOV R2, 0x6000 ;  /* 0x0000600000023802 */ /* 0x000fe20000000f00 */
[----:B-1-34-:R-:W-:Y:S10]  /*1c40*/  @P0 BRA `(.L_x_26) ;  /* 0x00000000000c0947 */ /* 0x01aff40003800000 */
[----:B------:R-:W-:-:S04]  /*1c50*/  SHF.L.U32 R3, R12, 0x1f, RZ ;  /* 0x0000001f0c037819 */ /* 0x000fc800000006ff */
[----:B------:R-:W3:Y:S02]  /*1c60*/  SYNCS.PHASECHK.TRANS64.TRYWAIT P0, [UR33+0x20], R3 ;  /* 0x00002003ff0075a7 */ /* 0x000ee40008001121 */
[----:B---3--:R-:W-:Y:S05]  /*1c70*/  @!P0 BRA `(.L_x_27) ;  /* 0x00000060003c8947 */ /* 0x008fea0003800000 */
.L_x_26:
[----:B------:R3:W-:Y:S01]  /*1c80*/  @P3 SYNCS.ARRIVE.TRANS64 RZ, [UR33], R2 ;  /* 0x00000002ffff39a7 */ /* 0x0007e20008000021 */
[----:B------:R-:W-:Y:S02]  /*1c90*/  ULOP3.LUT UR5, UR21, 0x2, URZ, 0xfc, !UPT ;  /* 0x0000000215057892 */ /* 0x000fe4000f8efcff */
[----:B------:R-:W-:Y:S02]  /*1ca0*/  UIADD3 UR16, UPT, UPT, UR16, 0x1, URZ ;  /* 0x0000000110107890 */ /* 0x000fe4000fffe0ff */
[----:B------:R-:W-:Y:S02]  /*1cb0*/  UISETP.NE.AND UP0, UPT, UR5, 0x2, UPT ;  /* 0x000000020500788c */ /* 0x000fe4000bf05270 */
[----:B------:R-:W-:-:S07]  /*1cc0*/  UISETP.NE.AND UP2, UPT, UR16, 0x1, UPT ;  /* 0x000000011000788c */ /* 0x000fce000bf45270 */
[----:B------:R-:W-:Y:S05]  /*1cd0*/  BRA.U UP0, `(.L_x_28) ;  /* 0x0000000100047547 */ /* 0x000fea000b800000 */
[----:B--2---:R-:W-:Y:S05]  /*1ce0*/  BPT.TRAP 0x1 ;  /* 0x000000040000795c */ /* 0x004fea0000300000 */
.L_x_28:
[----:B------:R-:W-:Y:S04]  /*1cf0*/  BSSY.RECONVERGENT B0, `(.L_x_29) ;  /* 0x0000003000007945 */ /* 0x000fe80003800200 */
[----:B------:R-:W-:Y:S05]  /*1d00*/  @!P2 BRA `(.L_x_30) ;  /* 0x000000000004a947 */ /* 0x000fea0003800000 */
[----:B--2---:R-:W-:Y:S05]  /*1d10*/  BPT.TRAP 0x1 ;  /* 0x000000040000795c */ /* 0x004fea0000300000 */
.L_x_30:
[----:B--2---:R-:W-:Y:S05]  /*1d20*/  BSYNC.RECONVERGENT B0 ;  /* 0x0000000000007941 */ /* 0x004fea0003800200 */
.L_x_29:
[----:B------:R-:W-:Y:S02]  /*1d30*/  UIADD3 UR5, UPT, UPT, UR4, 0x1, URZ ;  /* 0x0000000104057890 */ /* 0x000fe4000fffe0ff */
[----:B------:R-:W-:Y:S02]  /*1d40*/  USHF.L.U32 UR8, UR4, 0xc, URZ ;  /* 0x0000000c04087899 */ /* 0x000fe400080006ff */
[----:B------:R-:W-:Y:S02]  /*1d50*/  UISETP.NE.AND UP0, UPT, UR5, 0x4, UPT ;  /* 0x000000040500788c */ /* 0x000fe4000bf05270 */
[----:B------:R-:W-:Y:S02]  /*1d60*/  ULOP3.LUT UR32, UR8, UR28, URZ, 0xfc, !UPT ;  /* 0x0000001c08207292 */ /* 0x000fe4000f8efcff */
[----:B------:R-:W-:Y:S02]  /*1d70*/  USEL UR7, URZ, 0x1, UP0 ;  /* 0x00000001ff077887 */ /* 0x000fe40008000000 */
[----:B------:R-:W-:-:S02]  /*1d80*/  USEL UR6, UR5, URZ, UP0 ;  /* 0x000000ff05067287 */ /* 0x000fc40008000000 */
[----:B------:R-:W-:Y:S02]  /*1d90*/  UIADD3 UR14, UP1, UPT, UR26, 0x80, URZ ;  /* 0x000000801a0e7890 */ /* 0x000fe4000ff3e0ff */
[----:B------:R-:W-:Y:S01]  /*1da0*/  ULEA UR5, UR6, UR13, 0x3 ;  /* 0x0000000d06057291 */ /* 0x000fe2000f8e18ff */
[----:B------:R-:W-:Y:S01]  /*1db0*/  LOP3.LUT R12, R12, UR7, RZ, 0x3c, !PT ;  /* 0x000000070c0c7c12 */ /* 0x000fe2000f8e3cff */
[----:B------:R-:W-:Y:S02]  /*1dc0*/  ULEA UR32, UR32, UR13, 0x1 ;  /* 0x0000000d20207291 */ /* 0x000fe4000f8e08ff */
[----:B------:R-:W-:Y:S01]  /*1dd0*/  UIADD3 UR4, UP0, UPT, UR26, 0x180, URZ ;  /* 0x000001801a047890 */ /* 0x000fe2000ff1e0ff */
[----:B-1----:R-:W-:Y:S01]  /*1de0*/  SHF.L.U32 R0, R12, 0x1f, RZ ;  /* 0x0000001f0c007819 */ /* 0x002fe200000006ff */
[----:B------:R-:W-:Y:S02]  /*1df0*/  ULOP3.LUT UR33, UR33, 0xfefffff8, URZ, 0xc0, !UPT ;  /* 0xfefffff821217892 */ /* 0x000fe4000f8ec0ff */
[----:B------:R-:W-:Y:S01]  /*1e00*/  UIADD3.X UR15, UPT, UPT, URZ, UR27, URZ, UP1, !UPT ;  /* 0x0000001bff0f7290 */ /* 0x000fe20008ffe4ff */
[----:B------:R4:W1:Y:S01]  /*1e10*/  SYNCS.PHASECHK.TRANS64.TRYWAIT P0, [UR5+0x20], R0 ;  /* 0x00002000ff0075a7 */ /* 0x0008620008001105 */
[----:B------:R-:W-:-:S02]  /*1e20*/  UIADD3 UR32, UPT, UPT, UR32, 0x3300, URZ ;  /* 0x0000330020207890 */ /* 0x000fc4000fffe0ff */
[----:B------:R-:W-:Y:S02]  /*1e30*/  UPRMT UR7, URZ, 0x5410, UR24 ;  /* 0x00005410ff077896 */ /* 0x000fe40008000018 */
[----:B------:R-:W-:Y:S02]  /*1e40*/  UIADD3 UR8, UPT, UPT, UR13, 0xb300, UR8 ;  /* 0x0000b3000d087890 */ /* 0x000fe4000fffe008 */
[----:B------:R-:W-:Y:S01]  /*1e50*/  UIADD3.X UR5, UPT, UPT, URZ, UR27, URZ, UP0, !UPT ;  /* 0x0000001bff057290 */ /* 0x000fe200087fe4ff */
[----:B------:R-:W-:Y:S01]  /*1e60*/  UMOV UR18, 0x0 ;  /* 0x0000000000127882 */ /* 0x000fe20000000000 */
[----:B------:R-:W-:Y:S01]  /*1e70*/  UMOV UR19, 0x10000000 ;  /* 0x1000000000137882 */ /* 0x000fe20000000000 */
[----:B------:R-:W-:Y:S01]  /*1e80*/  UMOV UR10, UR34 ;  /* 0x00000022000a7c82 */ /* 0x000fe20008000000 */
[----:B------:R-:W-:Y:S01]  /*1e90*/  UMOV UR12, UR36 ;  /* 0x00000024000c7c82 */ /* 0x000fe20008000000 */
[----:B------:R-:W-:Y:S01]  /*1ea0*/  UMOV UR9, UR33 ;  /* 0x0000002100097c82 */ /* 0x000fe20008000000 */
[----:B------:R2:W-:Y:S03]  /*1eb0*/  UTMALDG.3D.MULTICAST.2CTA [UR32], [UR14], UR7, desc[UR18] ;  /* 0x000012200e0073b4 */ /* 0x0005e60008211807 */
[----:B------:R3:W-:Y:S01]  /*1ec0*/  UTMALDG.3D.2CTA [UR8], [UR4], desc[UR18] ;  /* 0x00001208040075b4 */ /* 0x0007e20008211000 */
[----:B--2---:R-:W-:Y:S01]  /*1ed0*/  UIADD3 UR34, UPT, UPT, UR34, 0x40, URZ ;  /* 0x0000004022227890 */ /* 0x004fe2000fffe0ff */
[----:B------:R-:W-:Y:S01]  /*1ee0*/  UMOV UR7, UR29 ;  /* 0x0000001d00077c82 */ /* 0x000fe20008000000 */
[----:B---3--:R-:W-:Y:S01]  /*1ef0*/  UMOV UR4, UR6 ;  /* 0x0000000600047c82 */ /* 0x008fe20008000000 */
[----:B------:R-:W-:Y:S09]  /*1f00*/  BRA.U UP2, `(.L_x_31) ;  /* 0xfffffffd02447547 */ /* 0x000ff2000b83ffff */
.L_x_25:
[----:B------:R-:W-:Y:S01]  /*1f10*/  ULEA UR4, UR6, UR13, 0x3 ;  /* 0x0000000d06047291 */ /* 0x000fe2000f8e18ff */
[----:B-1--4-:R-:W-:Y:S01]  /*1f20*/  SHF.L.U32 R0, R12, 0x1f, RZ ;  /* 0x0000001f0c007819 */ /* 0x012fe200000006ff */
[----:B------:R-:W-:Y:S01]  /*1f30*/  @!P1 SYNCS.ARRIVE.TRANS64.A1T0 RZ, [UR13+0x78], RZ ;  /* 0x000078ffffff99a7 */ /* 0x000fe2000810000d */
[----:B------:R-:W-:-:S06]  /*1f40*/  UISETP.GT.AND UP0, UPT, UR41, UR40, UPT ;  /* 0x000000282900728c */ /* 0x000fcc000bf04270 */
[----:B---3--:R1:W3:Y:S03]  /*1f50*/  SYNCS.PHASECHK.TRANS64.TRYWAIT P0, [UR4+0x20], R0 ;  /* 0x00002000ff0075a7 */ /* 0x0082e60008001104 */
[----:B------:R-:W-:Y:S05]  /*1f60*/  BRA.U !UP0, `(.L_x_32) ;  /* 0x0000000108c07547 */ /* 0x000fea000b800000 */
[----:B------:R-:W-:Y:S01]  /*1f70*/  UIADD3 UR25, UPT, UPT, UR44, UR7, URZ ;  /* 0x000000072c197290 */ /* 0x000fe2000fffe0ff */
[----:B------:R-:W-:-:S11]  /*1f80*/  UMOV UR4, UR6 ;  /* 0x0000000600047c82 */ /* 0x000fd60008000000 */
.L_x_38:
[----:B------:R-:W-:Y:S01]  /*1f90*/  ULEA UR17, UR4, UR13, 0x3 ;  /* 0x0000000d04117291 */ /* 0x000fe2000f8e18ff */
[----:B---3--:R-:W-:Y:S01]  /*1fa0*/  @P3 MOV R2, 0x6000 ;  /* 0x0000600000023802 */ /* 0x008fe20000000f00 */
[----:B-1-3--:R-:W-:Y:S10]  /*1fb0*/  @P0 BRA `(.L_x_33) ;  /* 0x00000000000c0947 */ /* 0x00aff40003800000 */
[----:B------:R-:W-:-:S04]  /*1fc0*/  SHF.L.U32 R3, R12, 0x1f, RZ ;  /* 0x0000001f0c037819 */ /* 0x000fc800000006ff */
[----:B------:R-:W3:Y:S02]  /*1fd0*/  SYNCS.PHASECHK.TRANS64.TRYWAIT P0, [UR17+0x20], R3 ;  /* 0x00002003ff0075a7 */ /* 0x000ee40008001111 */
[----:B---3--:R-:W-:Y:S05]  /*1fe0*/  @!P0 BRA `(.L_x_34) ;  /* 0x0000005c00788947 */ /* 0x008fea0003800000 */
.L_x_33:
[----:B------:R3:W-:Y:S01]  /*1ff0*/  @P3 SYNCS.ARRIVE.TRANS64 RZ, [UR17], R2 ;  /* 0x00000002ffff39a7 */ /* 0x0007e20008000011 */
[----:B------:R-:W-:-:S04]  /*2000*/  ULOP3.LUT UR5, UR21, 0x2, URZ, 0xfc, !UPT ;  /* 0x0000000215057892 */ /* 0x000fc8000f8efcff */
[----:B------:R-:W-:-:S09]  /*2010*/  UISETP.NE.AND UP0, UPT, UR5, 0x2, UPT ;  /* 0x000000020500788c */ /* 0x000fd2000bf05270 */
[----:B------:R-:W-:Y:S05]  /*2020*/  BRA.U UP0, `(.L_x_35) ;  /* 0x0000000100047547 */ /* 0x000fea000b800000 */
[----:B--2---:R-:W-:Y:S05]  /*2030*/  BPT.TRAP 0x1 ;  /* 0x000000040000795c */ /* 0x004fea0000300000 */
.L_x_35:
[----:B------:R-:W-:Y:S04]  /*2040*/  BSSY.RECONVERGENT B0, `(.L_x_36) ;  /* 0x0000003000007945 */ /* 0x000fe80003800200 */
[----:B------:R-:W-:Y:S05]  /*2050*/  @!P2 BRA `(.L_x_37) ;  /* 0x000000000004a947 */ /* 0x000fea0003800000 */
[----:B--2---:R-:W-:Y:S05]  /*2060*/  BPT.TRAP 0x1 ;  /* 0x000000040000795c */ /* 0x004fea0000300000 */
.L_x_37:
[----:B--2---:R-:W-:Y:S05]  /*2070*/  BSYNC.RECONVERGENT B0 ;  /* 0x0000000000007941 */ /* 0x004fea0003800200 */
.L_x_36:
[----:B------:R-:W-:Y:S02]  /*2080*/  UIADD3 UR5, UPT, UPT, UR4, 0x1, URZ ;  /* 0x0000000104057890 */ /* 0x000fe4000fffe0ff */
[----:B------:R-:W-:Y:S02]  /*2090*/  UIADD3 UR14, UP1, UPT, UR26, 0x80, URZ ;  /* 0x000000801a0e7890 */ /* 0x000fe4000ff3e0ff */
[----:B------:R-:W-:Y:S02]  /*20a0*/  UISETP.NE.AND UP0, UPT, UR5, 0x4, UPT ;  /* 0x000000040500788c */ /* 0x000fe4000bf05270 */
[----:B------:R-:W-:Y:S02]  /*20b0*/  ULEA UR16, UR4, UR30, 0xd ;  /* 0x0000001e04107291 */ /* 0x000fe4000f8e68ff */
[----:B------:R-:W-:Y:S02]  /*20c0*/  USEL UR8, URZ, 0x1, UP0 ;  /* 0x00000001ff087887 */ /* 0x000fe40008000000 */
[----:B------:R-:W-:-:S02]  /*20d0*/  USEL UR6, UR5, URZ, UP0 ;  /* 0x000000ff05067287 */ /* 0x000fc40008000000 */
[----:B------:R-:W-:Y:S02]  /*20e0*/  UIADD3 UR22, UP0, UPT, UR26, 0x180, URZ ;  /* 0x000001801a167890 */ /* 0x000fe4000ff1e0ff */
[----:B------:R-:W-:Y:S01]  /*20f0*/  LOP3.LUT R12, R12, UR8, RZ, 0x3c, !PT ;  /* 0x000000080c0c7c12 */ /* 0x000fe2000f8e3cff */
[----:B------:R-:W-:Y:S02]  /*2100*/  ULEA UR8, UR4, UR13, 0xc ;  /* 0x0000000d04087291 */ /* 0x000fe4000f8e60ff */
[----:B------:R-:W-:Y:S01]  /*2110*/  ULEA UR5, UR6, UR13, 0x3 ;  /* 0x0000000d06057291 */ /* 0x000fe2000f8e18ff */
[----:B-1----:R-:W-:Y:S01]  /*2120*/  SHF.L.U32 R0, R12, 0x1f, RZ ;  /* 0x0000001f0c007819 */ /* 0x002fe200000006ff */
[----:B------:R-:W-:Y:S02]  /*2130*/  USHF.L.U32 UR18, UR7, 0x6, URZ ;  /* 0x0000000607127899 */ /* 0x000fe400080006ff */
[----:B------:R-:W-:Y:S02]  /*2140*/  ULOP3.LUT UR17, UR17, 0xfefffff8, URZ, 0xc0, !UPT ;  /* 0xfefffff811117892 */ /* 0x000fe4000f8ec0ff */
[----:B------:R-:W-:-:S02]  /*2150*/  UIADD3.X UR15, UPT, UPT, URZ, UR27, URZ, UP1, !UPT ;  /* 0x0000001bff0f7290 */ /* 0x000fc40008ffe4ff */
[----:B------:R-:W-:Y:S01]  /*2160*/  UPRMT UR4, URZ, 0x5410, UR24 ;  /* 0x00005410ff047896 */ /* 0x000fe20008000018 */
[----:B------:R4:W1:Y:S01]  /*2170*/  SYNCS.PHASECHK.TRANS64.TRYWAIT P0, [UR5+0x20], R0 ;  /* 0x00002000ff0075a7 */ /* 0x0008620008001105 */
[----:B------:R-:W-:Y:S02]  /*2180*/  UIADD3 UR8, UPT, UPT, UR8, 0xb300, URZ ;  /* 0x0000b30008087890 */ /* 0x000fe4000fffe0ff */
[----:B------:R-:W-:Y:S01]  /*2190*/  UIADD3.X UR23, UPT, UPT, URZ, UR27, URZ, UP0, !UPT ;  /* 0x0000001bff177290 */ /* 0x000fe200087fe4ff */
[----:B------:R-:W-:Y:S01]  /*21a0*/  UMOV UR32, 0x0 ;  /* 0x0000000000207882 */ /* 0x000fe20000000000 */
[----:B------:R-:W-:Y:S01]  /*21b0*/  UMOV UR33, 0x10000000 ;  /* 0x1000000000217882 */ /* 0x000fe20000000000 */
[----:B------:R-:W-:Y:S01]  /*21c0*/  UMOV UR19, UR35 ;  /* 0x0000002300137c82 */ /* 0x000fe20008000000 */
[----:B------:R-:W-:Y:S01]  /*21d0*/  UMOV UR20, UR36 ;  /* 0x0000002400147c82 */ /* 0x000fe20008000000 */
[----:B------:R-:W-:Y:S01]  /*21e0*/  UMOV UR12, UR36 ;  /* 0x00000024000c7c82 */ /* 0x000fe20008000000 */
[----:B------:R-:W-:Y:S01]  /*21f0*/  UMOV UR9, UR17 ;  /* 0x0000001100097c82 */ /* 0x000fe20008000000 */
[----:B------:R-:W-:Y:S01]  /*2200*/  UMOV UR10, UR18 ;  /* 0x00000012000a7c82 */ /* 0x000fe20008000000 */
[----:B------:R2:W-:Y:S01]  /*2210*/  UTMALDG.3D.MULTICAST.2CTA [UR16], [UR14], UR4, desc[UR32] ;  /* 0x000020100e0073b4 */ /* 0x0005e20008211804 */
[----:B------:R-:W-:-:S04]  /*2220*/  UIADD3 UR7, UPT, UPT, UR7, 0x1, URZ ;  /* 0x0000000107077890 */ /* 0x000fc8000fffe0ff */
[----:B------:R-:W-:Y:S01]  /*2230*/  UISETP.NE.AND UP0, UPT, UR7, UR25, UPT ;  /* 0x000000190700728c */ /* 0x000fe2000bf05270 */
[----:B------:R4:W-:Y:S01]  /*2240*/  UTMALDG.3D.2CTA [UR8], [UR22], desc[UR32] ;  /* 0x00002008160075b4 */ /* 0x0009e20008211000 */
[----:B--2---:R-:W-:-:S07]  /*2250*/  UMOV UR4, UR6 ;  /* 0x0000000600047c82 */ /* 0x004fce0008000000 */
[----:B----4-:R-:W-:Y:S05]  /*2260*/  BRA.U UP0, `(.L_x_38) ;  /* 0xfffffffd00487547 */ /* 0x010fea000b83ffff */
.L_x_32:
[C---:B------:R-:W-:Y:S01]  /*2270*/  LEA R3, R11.reuse, UR13, 0x3 ;  /* 0x0000000d0b037c11 */ /* 0x040fe2000f8e18ff */
[----:B------:R-:W-:Y:S01]  /*2280*/  NOP ;  /* 0x0000000000007918 */ /* 0x000fe20000000000 */
[----:B-1----:R-:W-:Y:S02]  /*2290*/  SHF.L.U32 R0, R10, 0x1f, RZ ;  /* 0x0000001f0a007819 */ /* 0x002fe400000006ff */
[----:B------:R-:W-:Y:S02]  /*22a0*/  LEA R4, R11, UR13, 0x4 ;  /* 0x0000000d0b047c11 */ /* 0x000fe4000f8e20ff */
[----:B---3--:R-:W1:Y:S02]  /*22b0*/  SYNCS.PHASECHK.TRANS64.TRYWAIT P0, [R3+URZ+0x80], R0 ;  /* 0x00008000030075a7 */ /* 0x008e6400080011ff */
[----:B-1----:R-:W-:Y:S05]  /*22c0*/  @!P0 BRA `(.L_x_39) ;  /* 0x0000005800d88947 */ /* 0x002fea0003800000 */
.L_x_136:
[----:B------:R-:W3:Y:S01]  /*22d0*/  LDS.128 R4, [R4+0x110] ;  /* 0x0001100004047984 */ /* 0x000ee20000000c00 */
[----:B------:R-:W-:Y:S01]  /*22e0*/  UISETP.GE.AND UP0, UPT, UR42, 0x1, UPT ;  /* 0x000000012a00788c */ /* 0x000fe2000bf06270 */
[----:B------:R-:W-:Y:S01]  /*22f0*/  @!PT LDS RZ, [RZ] ;  /* 0x00000000fffff984 */ /* 0x000fe20000000800 */
[----:B------:R-:W-:Y:S01]  /*2300*/  @!PT LDS RZ, [RZ] ;  /* 0x00000000fffff984 */ /* 0x000fe20000000800 */
[----:B------:R-:W-:Y:S01]  /*2310*/  @!PT LDS RZ, [RZ] ;  /* 0x00000000fffff984 */ /* 0x000fe20000000800 */
[----:B------:R-:W-:Y:S01]  /*2320*/  @!PT LDS RZ, [RZ] ;  /* 0x00000000fffff984 */ /* 0x000fe20000000800 */
[----:B------:R4:W-:Y:S06]  /*2330*/  MEMBAR.ALL.CTA ;  /* 0x0000000000007992 */ /* 0x0009ec0000008000 */
[----:B----4-:R-:W4:Y:S01]  /*2340*/  FENCE.VIEW.ASYNC.S ;  /* 0x00000000000073c6 */ /* 0x010f220000000000 */
[----:B---3--:R-:W-:-:S13]  /*2350*/  LOP3.LUT P0, RZ, R6, 0x1, RZ, 0xc0, !PT ;  /* 0x0000000106ff7812 */ /* 0x008fda000780c0ff */
[----:B----4-:R-:W-:Y:S01]  /*2360*/  VOTEU.ANY UP1, P0 ;  /* 0x0000000000ff7886 */ /* 0x010fe20000020100 */
[----:B------:R-:W-:-:S13]  /*2370*/  PLOP3.LUT P0, PT, PT, PT, UP1, 0x80, 0x8 ;  /* 0x000000000008781c */ /* 0x000fda0003f0f018 */
[----:B-1----:R-:W-:Y:S02]  /*2380*/  @P0 LOP3.LUT R0, R5, 0xffff, RZ, 0xc0, !PT ;  /* 0x0000ffff05000812 */ /* 0x002fe400078ec0ff */
[----:B------:R-:W-:Y:S02]  /*2390*/  @P0 MOV R2, R4 ;  /* 0x0000000400020202 */ /* 0x000fe40000000f00 */
[----:B------:R-:W-:Y:S01]  /*23a0*/  @P0 R2UR UR5, R0 ;  /* 0x00000000000502ca */ /* 0x000fe200000e0000 */
[----:B------:R-:W-:Y:S01]  /*23b0*/  VIADD R0, R3, 0x90 ;  /* 0x0000009003007836 */ /* 0x000fe20000000000 */
[----:B------:R-:W-:Y:S02]  /*23c0*/  @P0 SHF.R.U32.HI R4, RZ, 0x10, R5 ;  /* 0x00000010ff040819 */ /* 0x000fe40000011605 */
[----:B------:R-:W-:Y:S02]  /*23d0*/  @P0 R2UR UR7, R2 ;  /* 0x00000000020702ca */ /* 0x000fe400000e0000 */
[----:B------:R-:W-:-:S02]  /*23e0*/  PRMT R0, RZ, 0x654, R0 ;  /* 0x00000654ff007816 */ /* 0x000fc40000000000 */
[----:B------:R-:W-:Y:S02]  /*23f0*/  @P0 R2UR UR4, R4 ;  /* 0x00000000040402ca */ /* 0x000fe400000e0000 */
[----:B------:R1:W-:Y:S03]  /*2400*/  SYNCS.ARRIVE.TRANS64.RED.A1T0 RZ, [R0+URZ], RZ ;  /* 0x000000ff00ff79a7 */ /* 0x0003e600081004ff */
[----:B------:R-:W-:-:S04]  /*2410*/  @UP1 UMOV UR31, UR5 ;  /* 0x00000005001f1c82 */ /* 0x000fc80008000000 */
[----:B------:R-:W-:-:S04]  /*2420*/  @UP1 UMOV UR37, UR7 ;  /* 0x0000000700251c82 */ /* 0x000fc80008000000 */
[----:B------:R-:W-:Y:S01]  /*2430*/  @UP1 UMOV UR36, UR4 ;  /* 0x0000000400241c82 */ /* 0x000fe20008000000 */
[----:B------:R-:W-:Y:S05]  /*2440*/  BRA.U !UP0, `(.L_x_40) ;  /* 0x0000000108d47547 */ /* 0x000fea000b800000 */
[----:B------:R-:W2:Y:S01]  /*2450*/  LDCU.128 UR16, c[0x0][0xb10] ;  /* 0x00016200ff1077ac */ /* 0x000ea20008000c00 */
[----:B------:R-:W3:Y:S01]  /*2460*/  LDCU UR12, c[0x0][0xb20] ;  /* 0x00016400ff0c77ac */ /* 0x000ee20008000800 */
[----:B------:R-:W4:Y:S01]  /*2470*/  LDCU UR20, c[0x0][0xb0c] ;  /* 0x00016180ff1477ac */ /* 0x000f220008000800 */
[----:B------:R-:W1:Y:S01]  /*2480*/  LDCU.64 UR8, c[0x0][0xb28] ;  /* 0x00016500ff0877ac */ /* 0x000e620008000a00 */
[----:B------:R-:W-:Y:S02]  /*2490*/  UISETP.NE.AND UP3, UPT, UR42, 0x1, UPT ;  /* 0x000000012a00788c */ /* 0x000fe4000bf65270 */
[----:B--2---:R-:W-:Y:S02]  /*24a0*/  UIMAD.WIDE.U32 UR10, UR38, UR19, URZ ;  /* 0x00000013260a72a5 */ /* 0x004fe4000f8e00ff */
[----:B------:R-:W-:Y:S02]  /*24b0*/  UIMAD.WIDE.U32 UR4, UR39, UR16, URZ ;  /* 0x00000010270472a5 */ /* 0x000fe4000f8e00ff */
[----:B------:R-:W-:-:S02]  /*24c0*/  UISETP.NE.AND UP0, UPT, UR18, 0x1, UPT ;  /* 0x000000011200788c */ /* 0x000fc4000bf05270 */
[----:B------:R-:W-:Y:S01]  /*24d0*/  UIMAD.WIDE.U32 UR22, UR31, UR19, URZ ;  /* 0x000000131f1672a5 */ /* 0x000fe2000f8e00ff */
[----:B------:R-:W-:Y:S02]  /*24e0*/  UMOV UR10, UR11 ;  /* 0x0000000b000a7c82 */ /* 0x000fe40008000000 */
[----:B------:R-:W-:Y:S01]  /*24f0*/  UMOV UR4, UR5 ;  /* 0x0000000500047c82 */ /* 0x000fe20008000000 */
[----:B---3--:R-:W-:Y:S02]  /*2500*/  USHF.R.U32.HI UR10, URZ, UR12, UR10 ;  /* 0x0000000cff0a7299 */ /* 0x008fe4000801160a */
[----:B----4-:R-:W-:Y:S02]  /*2510*/  UISETP.NE.AND UP2, UPT, UR20, 0x1, UPT ;  /* 0x000000011400788c */ /* 0x010fe4000bf45270 */
[----:B------:R-:W-:Y:S02]  /*2520*/  USHF.R.U32.HI UR4, URZ, UR17, UR4 ;  /* 0x00000011ff047299 */ /* 0x000fe40008011604 */
[----:B------:R-:W-:-:S02]  /*2530*/  USEL UR5, UR38, UR10, !UP0 ;  /* 0x0000000a26057287 */ /* 0x000fc4000c000000 */
[----:B------:R-:W-:Y:S02]  /*2540*/  USEL UR7, UR39, UR4, !UP2 ;  /* 0x0000000427077287 */ /* 0x000fe4000d000000 */
[----:B-1----:R-:W-:Y:S01]  /*2550*/  UIMAD.WIDE.U32 UR10, UR5, UR8, URZ ;  /* 0x00000008050a72a5 */ /* 0x002fe2000f8e00ff */
[----:B------:R-:W-:Y:S01]  /*2560*/  UMOV UR4, UR23 ;  /* 0x0000001700047c82 */ /* 0x000fe20008000000 */
[----:B------:R-:W-:Y:S02]  /*2570*/  UIMAD.WIDE.U32 UR14, UR37, UR16, URZ ;  /* 0x00000010250e72a5 */ /* 0x000fe4000f8e00ff */
[----:B------:R-:W-:-:S03]  /*2580*/  UIMAD.WIDE.U32 UR22, UR7, UR8, URZ ;  /* 0x00000008071672a5 */ /* 0x000fc6000f8e00ff */
[----:B------:R-:W-:Y:S01]  /*2590*/  UMOV UR10, UR11 ;  /* 0x0000000b000a7c82 */ /* 0x000fe20008000000 */
[----:B------:R-:W-:Y:S02]  /*25a0*/  USHF.R.U32.HI UR4, URZ, UR12, UR4 ;  /* 0x0000000cff047299 */ /* 0x000fe40008011604 */
[----:B------:R-:W-:Y:S01]  /*25b0*/  @UP3 USHF.R.U32.HI UR5, URZ, UR9, UR10 ;  /* 0x00000009ff053299 */ /* 0x000fe2000801160a */
[----:B------:R-:W-:Y:S01]  /*25c0*/  UMOV UR14, UR15 ;  /* 0x0000000f000e7c82 */ /* 0x000fe20008000000 */
[----:B------:R-:W-:Y:S01]  /*25d0*/  UMOV UR22, UR23 ;  /* 0x0000001700167c82 */ /* 0x000fe20008000000 */
[----:B------:R-:W-:Y:S02]  /*25e0*/  USHF.R.U32.HI UR17, URZ, UR17, UR14 ;  /* 0x00000011ff117299 */ /* 0x000fe4000801160e */
[----:B------:R-:W-:Y:S02]  /*25f0*/  USEL UR4, UR31, UR4, !UP0 ;  /* 0x000000041f047287 */ /* 0x000fe4000c000000 */
[----:B------:R-:W-:-:S02]  /*2600*/  @UP3 USHF.R.U32.HI UR7, URZ, UR9, UR22 ;  /* 0x00000009ff073299 */ /* 0x000fc40008011616 */
[----:B------:R-:W-:Y:S02]  /*2610*/  UIMAD UR10, UR42, UR5, URZ ;  /* 0x000000052a0a72a4 */ /* 0x000fe4000f8e02ff */
[----:B------:R-:W-:Y:S02]  /*2620*/  USEL UR5, UR37, UR17, !UP2 ;  /* 0x0000001125057287 */ /* 0x000fe4000d000000 */
[----:B------:R-:W-:Y:S02]  /*2630*/  UIMAD UR12, UR42, UR7, URZ ;  /* 0x000000072a0c72a4 */ /* 0x000fe4000f8e02ff */
[----:B------:R-:W-:Y:S02]  /*2640*/  UISETP.GE.AND UP0, UPT, UR4, UR10, UPT ;  /* 0x0000000a0400728c */ /* 0x000fe4000bf06270 */
[----:B------:R-:W-:Y:S02]  /*2650*/  UIMAD.WIDE.U32 UR10, UR4, UR8, URZ ;  /* 0x00000008040a72a5 */ /* 0x000fe4000f8e00ff */
[----:B------:R-:W-:-:S02]  /*2660*/  UISETP.GE.OR UP0, UPT, UR5, UR12, UP0 ;  /* 0x0000000c0500728c */ /* 0x000fc40008706670 */
[----:B------:R-:W-:Y:S02]  /*2670*/  UIMAD.WIDE.U32 UR14, UR5, UR8, URZ ;  /* 0x00000008050e72a5 */ /* 0x000fe4000f8e00ff */
[----:B------:R-:W-:Y:S01]  /*2680*/  UIADD3 UR12, UPT, UPT, -UR5, URZ, URZ ;  /* 0x000000ff050c7290 */ /* 0x000fe2000fffe1ff */
[----:B------:R-:W-:Y:S01]  /*2690*/  UMOV UR10, UR11 ;  /* 0x0000000b000a7c82 */ /* 0x000fe20008000000 */
[----:B------:R-:W-:Y:S02]  /*26a0*/  UIADD3 UR11, UPT, UPT, -UR4, URZ, URZ ;  /* 0x000000ff040b7290 */ /* 0x000fe4000fffe1ff */
[----:B------:R-:W-:-:S03]  /*26b0*/  USHF.R.U32.HI UR10, URZ, UR9, UR10 ;  /* 0x00000009ff0a7299 */ /* 0x000fc6000801160a */
[----:B------:R-:W-:Y:S01]  /*26c0*/  @!UP0 UMOV UR8, UR15 ;  /* 0x0000000f00088c82 */ /* 0x000fe20008000000 */
[----:B------:R-:W-:Y:S02]  /*26d0*/  UIMAD UR11, UR18, UR11, UR31 ;  /* 0x0000000b120b72a4 */ /* 0x000fe4000f8e021f */
[----:B------:R-:W-:Y:S02]  /*26e0*/  USEL UR10, UR4, UR10, !UP3 ;  /* 0x0000000a040a7287 */ /* 0x000fe4000d800000 */
[----:B------:R-:W-:Y:S02]  /*26f0*/  @!UP0 USHF.R.U32.HI UR8, URZ, UR9, UR8 ;  /* 0x00000009ff088299 */ /* 0x000fe40008011608 */
[----:B------:R-:W-:Y:S02]  /*2700*/  UIADD3 UR9, UPT, UPT, -UR10, URZ, URZ ;  /* 0x000000ff0a097290 */ /* 0x000fe4000fffe1ff */
[----:B------:R-:W-:Y:S02]  /*2710*/  @!UP0 USEL UR8, UR5, UR8, !UP3 ;  /* 0x0000000805088287 */ /* 0x000fe4000d800000 */
[----:B------:R-:W-:-:S02]  /*2720*/  UIMAD UR9, UR42, UR9, UR4 ;  /* 0x000000092a0972a4 */ /* 0x000fc4000f8e0204 */
[----:B------:R-:W-:Y:S02]  /*2730*/  @!UP0 UIADD3 UR10, UPT, UPT, UR10, -UR8, URZ ;  /* 0x800000080a0a8290 */ /* 0x000fe4000fffe0ff */
[----:B------:R-:W-:Y:S02]  /*2740*/  @!UP0 UIMAD UR8, UR9, UR7, UR8 ;  /* 0x00000007090882a4 */ /* 0x000fe4000f8e0208 */
[----:B------:R-:W-:Y:S02]  /*2750*/  @!UP0 UIMAD UR4, UR42, UR10, UR5 ;  /* 0x0000000a2a0482a4 */ /* 0x000fe4000f8e0205 */
[----:B------:R-:W-:Y:S02]  /*2760*/  UIMAD UR7, UR20, UR12, UR37 ;  /* 0x0000000c140772a4 */ /* 0x000fe4000f8e0225 */
[----:B------:R-:W-:Y:S01]  /*2770*/  UIMAD UR31, UR4, UR18, UR11 ;  /* 0x00000012041f72a4 */ /* 0x000fe2000f8e020b */
[----:B------:R-:W-:Y:S02]  /*2780*/  @!UP0 UMOV UR5, UR8 ;  /* 0x0000000800058c82 */ /* 0x000fe40008000000 */
[----:B------:R-:W-:-:S12]  /*2790*/  UIMAD UR37, UR5, UR20, UR7 ;  /* 0x00000014052572a4 */ /* 0x000fd8000f8e0207 */
.L_x_40:
[----:B------:R-:W3:Y:S02]  /*27a0*/  LDCU UR4, c[0x0][0xb30] ;  /* 0x00016600ff0477ac */ /* 0x000ee40008000800 */
[----:B---3--:R-:W-:-:S09]  /*27b0*/  UISETP.NE.AND UP0, UPT, UR4, 0x1, UPT ;  /* 0x000000010400788c */ /* 0x008fd2000bf05270 */
[----:B------:R-:W-:Y:S05]  /*27c0*/  BRA.U UP0, `(.L_x_41) ;  /* 0x0000000100447547 */ /* 0x000fea000b800000 */
[----:B------:R-:W3:Y:S01]  /*27d0*/  LDCU.128 UR16, c[0x0][0xb10] ;  /* 0x00016200ff1077ac */ /* 0x000ee20008000c00 */
[----:B------:R-:W4:Y:S01]  /*27e0*/  LDCU UR10, c[0x0][0xb0c] ;  /* 0x00016180ff0a77ac */ /* 0x000f220008000800 */
[----:B------:R-:W1:Y:S01]  /*27f0*/  LDCU UR7, c[0x0][0xb20] ;  /* 0x00016400ff0777ac */ /* 0x000e620008000800 */
[----:B---3--:R-:W-:Y:S02]  /*2800*/  UIMAD.WIDE.U32 UR8, UR37, UR16, URZ ;  /* 0x00000010250872a5 */ /* 0x008fe4000f8e00ff */
[----:B------:R-:W-:Y:S02]  /*2810*/  UIMAD.WIDE.U32 UR4, UR31, UR19, URZ ;  /* 0x000000131f0472a5 */ /* 0x000fe4000f8e00ff */
[----:B----4-:R-:W-:Y:S02]  /*2820*/  UISETP.NE.AND UP2, UPT, UR10, 0x1, UPT ;  /* 0x000000010a00788c */ /* 0x010fe4000bf45270 */
[----:B------:R-:W-:Y:S01]  /*2830*/  UISETP.NE.AND UP0, UPT, UR18, 0x1, UPT ;  /* 0x000000011200788c */ /* 0x000fe2000bf05270 */
[----:B------:R-:W-:-:S02]  /*2840*/  UMOV UR8, UR9 ;  /* 0x0000000900087c82 */ /* 0x000fc40008000000 */
[----:B------:R-:W-:Y:S01]  /*2850*/  UMOV UR4, UR5 ;  /* 0x0000000500047c82 */ /* 0x000fe20008000000 */
[----:B------:R-:W-:Y:S02]  /*2860*/  USHF.R.U32.HI UR17, URZ, UR17, UR8 ;  /* 0x00000011ff117299 */ /* 0x000fe40008011608 */
[----:B-1----:R-:W-:Y:S02]  /*2870*/  USHF.R.U32.HI UR4, URZ, UR7, UR4 ;  /* 0x00000007ff047299 */ /* 0x002fe40008011604 */
[----:B------:R-:W-:Y:S02]  /*2880*/  USEL UR5, UR37, UR17, !UP2 ;  /* 0x0000001125057287 */ /* 0x000fe4000d000000 */
[----:B------:R-:W-:-:S04]  /*2890*/  USEL UR4, UR31, UR4, !UP0 ;  /* 0x000000041f047287 */ /* 0x000fc8000c000000 */
[----:B------:R-:W-:Y:S02]  /*28a0*/  UIADD3 UR7, UPT, UPT, UR5, -UR4, URZ ;  /* 0x8000000405077290 */ /* 0x000fe4000fffe0ff */
[----:B------:R-:W-:Y:S02]  /*28b0*/  UIADD3 UR4, UPT, UPT, -UR5, UR4, URZ ;  /* 0x0000000405047290 */ /* 0x000fe4000fffe1ff */
[----:B------:R-:W-:Y:S02]  /*28c0*/  UIMAD UR31, UR7, UR18, UR31 ;  /* 0x00000012071f72a4 */ /* 0x000fe4000f8e021f */
[----:B------:R-:W-:-:S12]  /*28d0*/  UIMAD UR37, UR4, UR10, UR37 ;  /* 0x0000000a042572a4 */ /* 0x000fd8000f8e0225 */
.L_x_41:
[----:B------:R-:W-:Y:S01]  /*28e0*/  VIADD R11, R11, 0x1 ;  /* 0x000000010b0b7836 */ /* 0x000fe20000000000 */
[----:B------:R-:W-:Y:S02]  /*28f0*/  R2UR UR5, R51 ;  /* 0x00000000330572ca */ /* 0x000fe400000e0000 */
[----:B------:R-:W-:Y:S02]  /*2900*/  R2UR UR4, R50 ;  /* 0x00000000320472ca */ /* 0x000fe400000e0000 */
[C---:B------:R-:W-:Y:S02]  /*2910*/  ISETP.NE.AND P0, PT, R11.reuse, 0x2, PT ;  /* 0x000000020b00780c */ /* 0x040fe40003f05270 */
[----:B------:R-:W-:Y:S02]  /*2920*/  PLOP3.LUT P1, PT, PT, PT, PT, 0x80, 0x8 ;  /* 0x000000000008781c */ /* 0x000fe40003f2f070 */
[----:B-1----:R-:W-:Y:S02]  /*2930*/  SEL R0, RZ, 0x1, P0 ;  /* 0x00000001ff007807 */ /* 0x002fe40000000000 */
[----:B------:R-:W-:-:S02]  /*2940*/  SEL R11, R11, RZ, P0 ;  /* 0x000000ff0b0b7207 */ /* 0x000fc40000000000 */
[----:B------:R-:W-:Y:S01]  /*2950*/  LOP3.LUT R10, R10, R0, RZ, 0x3c, !PT ;  /* 0x000000000a0a7212 */ /* 0x000fe200078e3cff */
[----:B------:R-:W-:Y:S02]  /*2960*/  UIADD3 UR20, UPT, UPT, UR37, UR5, URZ ;  /* 0x0000000525147290 */ /* 0x000fe4000fffe0ff */
[----:B------:R-:W-:Y:S01]  /*2970*/  UIADD3 UR25, UPT, UPT, UR31, UR4, URZ ;  /* 0x000000041f197290 */ /* 0x000fe2000fffe0ff */
[----:B------:R-:W-:Y:S11]  /*2980*/  BRA.U UP1, `(.L_x_42) ;  /* 0xfffffff101387547 */ /* 0x000ff6000b83ffff */
[----:B------:R-:W-:Y:S01]  /*2990*/  UIADD3 UR13, UPT, UPT, UR13, 0x20, URZ ;  /* 0x000000200d0d7890 */ /* 0x000fe2000fffe0ff */
[----:B------:R-:W-:-:S03]  /*29a0*/  SHF.L.U32 R2, R12, 0x1f, RZ ;  /* 0x0000001f0c027819 */ /* 0x000fc600000006ff */
[----:B------:R-:W-:-:S09]  /*29b0*/  ULEA UR4, UR6, UR13, 0x3 ;  /* 0x0000000d06047291 */ /* 0x000fd2000f8e18ff */
[----:B------:R-:W1:Y:S02]  /*29c0*/  SYNCS.PHASECHK.TRANS64.TRYWAIT P0, [UR4], R2 ;  /* 0x00000002ff0075a7 */ /* 0x000e640008001104 */
[----:B-1----:R-:W-:Y:S05]  /*29d0*/  @!P0 BRA `(.L_x_43) ;  /* 0x0000005400288947 */ /* 0x002fea0003800000 */
.L_x_138:
[----:B------:R-:W-:-:S04]  /*29e0*/  UIADD3 UR4, UPT, UPT, UR6, 0x1, URZ ;  /* 0x0000000106047890 */ /* 0x000fc8000fffe0ff */
[----:B------:R-:W-:-:S04]  /*29f0*/  UISETP.NE.AND UP0, UPT, UR4, 0x4, UPT ;  /* 0x000000040400788c */ /* 0x000fc8000bf05270 */
[----:B------:R-:W-:Y:S02]  /*2a00*/  USEL UR6, URZ, 0x1, UP0 ;  /* 0x00000001ff067887 */ /* 0x000fe40008000000 */
[----:B------:R-:W-:-:S04]  /*2a10*/  USEL UR4, UR4, URZ, UP0 ;  /* 0x000000ff04047287 */ /* 0x000fc80008000000 */
[----:B------:R-:W-:Y:S01]  /*2a20*/  ULEA UR5, UR4, UR13, 0x3 ;  /* 0x0000000d04057291 */ /* 0x000fe2000f8e18ff */
[----:B-1----:R-:W-:-:S04]  /*2a30*/  LOP3.LUT R2, R12, UR6, RZ, 0x3c, !PT ;  /* 0x000000060c027c12 */ /* 0x002fc8000f8e3cff */
[----:B------:R-:W-:-:S04]  /*2a40*/  SHF.L.U32 R3, R2, 0x1f, RZ ;  /* 0x0000001f02037819 */ /* 0x000fc800000006ff */
[----:B------:R-:W1:Y:S02]  /*2a50*/  SYNCS.PHASECHK.TRANS64.TRYWAIT P0, [UR5], R3 ;  /* 0x00000003ff0075a7 */ /* 0x000e640008001105 */
[----:B-1----:R-:W-:Y:S05]  /*2a60*/  @!P0 BRA `(.L_x_44) ;  /* 0x00000054001c8947 */ /* 0x002fea0003800000 */
.L_x_140:
[----:B------:R-:W-:-:S04]  /*2a70*/  UIADD3 UR4, UPT, UPT, UR4, 0x1, URZ ;  /* 0x0000000104047890 */ /* 0x000fc8000fffe0ff */
[----:B------:R-:W-:-:S04]  /*2a80*/  UISETP.NE.AND UP0, UPT, UR4, 0x4, UPT ;  /* 0x000000040400788c */ /* 0x000fc8000bf05270 */
[----:B------:R-:W-:Y:S02]  /*2a90*/  USEL UR6, URZ, 0x1, UP0 ;  /* 0x00000001ff067887 */ /* 0x000fe40008000000 */
[----:B------:R-:W-:-:S04]  /*2aa0*/  USEL UR4, UR4, URZ, UP0 ;  /* 0x000000ff04047287 */ /* 0x000fc80008000000 */
[----:B------:R-:W-:Y:S01]  /*2ab0*/  ULEA UR5, UR4, UR13, 0x3 ;  /* 0x0000000d04057291 */ /* 0x000fe2000f8e18ff */
[----:B------:R-:W-:-:S04]  /*2ac0*/  LOP3.LUT R2, R2, UR6, RZ, 0x3c, !PT ;  /* 0x0000000602027c12 */ /* 0x000fc8000f8e3cff */
[----:B-1----:R-:W-:-:S04]  /*2ad0*/  SHF.L.U32 R3, R2, 0x1f, RZ ;  /* 0x0000001f02037819 */ /* 0x002fc800000006ff */
[----:B------:R-:W1:Y:S02]  /*2ae0*/  SYNCS.PHASECHK.TRANS64.TRYWAIT P0, [UR5], R3 ;  /* 0x00000003ff0075a7 */ /* 0x000e640008001105 */
[----:B-1----:R-:W-:Y:S05]  /*2af0*/  @!P0 BRA `(.L_x_45) ;  /* 0x0000005400108947 */ /* 0x002fea0003800000 */
.L_x_142:
[----:B------:R-:W-:-:S04]  /*2b00*/  UIADD3 UR4, UPT, UPT, UR4, 0x1, URZ ;  /* 0x0000000104047890 */ /* 0x000fc8000fffe0ff */
[----:B------:R-:W-:-:S04]  /*2b10*/  UISETP.NE.AND UP0, UPT, UR4, 0x4, UPT ;  /* 0x000000040400788c */ /* 0x000fc8000bf05270 */
[----:B------:R-:W-:Y:S02]  /*2b20*/  USEL UR5, URZ, 0x1, UP0 ;  /* 0x00000001ff057887 */ /* 0x000fe40008000000 */
[----:B------:R-:W-:-:S04]  /*2b30*/  USEL UR4, UR4, URZ, UP0 ;  /* 0x000000ff04047287 */ /* 0x000fc80008000000 */
[----:B------:R-:W-:Y:S01]  /*2b40*/  ULEA UR4, UR4, UR13, 0x3 ;  /* 0x0000000d04047291 */ /* 0x000fe2000f8e18ff */
[----:B------:R-:W-:-:S04]  /*2b50*/  LOP3.LUT R2, R2, UR5, RZ, 0x3c, !PT ;  /* 0x0000000502027c12 */ /* 0x000fc8000f8e3cff */
[----:B------:R-:W-:Y:S01]  /*2b60*/  SHF.L.U32 R2, R2, 0x1f, RZ ;  /* 0x0000001f02027819 */ /* 0x000fe200000006ff */
[----:B-1----:R-:W-:-:S07]  /*2b70*/  IMAD.U32 R0, RZ, RZ, UR4 ;  /* 0x00000004ff007e24 */ /* 0x002fce000f8e00ff */
.L_x_46:
[----:B-1----:R1:W3:Y:S02]  /*2b80*/  SYNCS.PHASECHK.TRANS64.TRYWAIT P0, [R0+URZ], R2 ;  /* 0x00000002000075a7 */ /* 0x0022e400080011ff */
[----:B---3--:R-:W-:Y:S05]  /*2b90*/  @!P0 NANOSLEEP.SYNCS 0x989680 ;  /* 0x009896800000895d */ /* 0x008fea0003900000 */
[----:B------:R-:W3:Y:S02]  /*2ba0*/  @!P0 SYNCS.PHASECHK.TRANS64 P0, [R0+URZ], R2 ;  /* 0x00000002000085a7 */ /* 0x000ee400080010ff */
[----:B--23--:R-:W-:Y:S05]  /*2bb0*/  @P0 EXIT ;  /* 0x000000000000094d */ /* 0x00cfea0003800000 */
[----:B------:R-:W-:Y:S05]  /*2bc0*/  BRA `(.L_x_46) ;  /* 0xfffffffc00ec7947 */ /* 0x000fea000383ffff */
.L_x_22:
[----:B------:R-:W1:Y:S02]  /*2bd0*/  S2UR UR4, SR_CgaCtaId ;  /* 0x00000000000479c3 */ /* 0x000e640000008800 */
[----:B-1----:R-:W-:-:S04]  /*2be0*/  UISETP.NE.AND UP0, UPT, UR4, URZ, UPT ;  /* 0x000000ff0400728c */ /* 0x002fc8000bf05270 */
[----:B------:R-:W-:-:S09]  /*2bf0*/  UISETP.NE.OR UP0, UPT, UR13, 0x1, UP0 ;  /* 0x000000010d00788c */ /* 0x000fd20008705670 */
[----:B------:R-:W-:Y:S05]  /*2c00*/  BRA.U UP0, `(.L_x_47) ;  /* 0x00000005004c7547 */ /* 0x000fea000b800000 */
[----:B------:R-:W1:Y:S01]  /*2c10*/  S2UR UR5, SR_CgaCtaId ;  /* 0x00000000000579c3 */ /* 0x000e620000008800 */
[----:B------:R-:W-:Y:S01]  /*2c20*/  UMOV UR4, 0x400 ;  /* 0x0000040000047882 */ /* 0x000fe20000000000 */
[----:B------:R-:W-:Y:S01]  /*2c30*/  ISETP.GE.U32.AND P2, PT, R3, 0x4, PT ;  /* 0x000000040300780c */ /* 0x000fe20003f46070 */
[----:B------:R-:W-:Y:S01]  /*2c40*/  IMAD.MOV.U32 R12, RZ, RZ, 0x1 ;  /* 0x00000001ff0c7424 */ /* 0x000fe200078e00ff */
[----:B------:R-:W-:Y:S02]  /*2c50*/  CS2R R10, SRZ ;  /* 0x00000000000a7805 */ /* 0x000fe4000001ff00 */
[----:B------:R-:W-:Y:S01]  /*2c60*/  CS2R R8, SRZ ;  /* 0x0000000000087805 */ /* 0x000fe2000001ff00 */
[----:B-1----:R-:W-:-:S03]  /*2c70*/  ULEA UR6, UR5, UR4, 0x18 ;  /* 0x0000000405067291 */ /* 0x002fc6000f8ec0ff */
[----:B------:R-:W-:-:S09]  /*2c80*/  UMOV UR5, URZ ;  /* 0x000000ff00057c82 */ /* 0x000fd20008000000 */
.L_x_51:
[----:B------:R-:W-:Y:S02]  /*2c90*/  LEA R0, R8, UR6, 0x3 ;  /* 0x0000000608007c11 */ /* 0x000fe4000f8e18ff */
[----:B------:R-:W-:-:S03]  /*2ca0*/  SHF.L.U32 R4, R9, 0x1f, RZ ;  /* 0x0000001f09047819 */ /* 0x000fc600000006ff */
[----:B------:R-:W-:Y:S01]  /*2cb0*/  VIADD R5, R0, 0xf0 ;  /* 0x000000f000057836 */ /* 0x000fe20000000000 */
[----:B------:R-:W1:Y:S02]  /*2cc0*/  SYNCS.PHASECHK.TRANS64.TRYWAIT P0, [R0+URZ+0xe0], R4 ;  /* 0x0000e004000075a7 */ /* 0x000e6400080011ff */
[----:B-1----:R-:W-:Y:S05]  /*2cd0*/  @!P0 BRA `(.L_x_48) ;  /* 0x0000005000b08947 */ /* 0x002fea0003800000 */
.L_x_143:
[----:B------:R-:W-:Y:S01]  /*2ce0*/  ULEA UR4, UR5, UR6, 0x3 ;  /* 0x0000000605047291 */ /* 0x000fe2000f8e18ff */
[----:B-1----:R-:W-:Y:S01]  /*2cf0*/  PRMT R0, RZ, 0x654, R5 ;  /* 0x00000654ff007816 */ /* 0x002fe20000000005 */
[----:B------:R-:W-:Y:S01]  /*2d00*/  @!P2 IMAD.MOV.U32 R4, RZ, RZ, 0x10 ;  /* 0x00000010ff04a424 */ /* 0x000fe200078e00ff */
[----:B------:R-:W-:Y:S01]  /*2d10*/  SHF.L.U32 R5, R12, 0x1f, RZ ;  /* 0x0000001f0c057819 */ /* 0x000fe200000006ff */
[----:B------:R-:W-:Y:S01]  /*2d20*/  UIADD3 UR7, UPT, UPT, UR4, 0x80, URZ ;  /* 0x0000008004077890 */ /* 0x000fe2000fffe0ff */
[----:B------:R1:W-:Y:S05]  /*2d30*/  SYNCS.ARRIVE.TRANS64.RED.A1T0 RZ, [R0+URZ], RZ ;  /* 0x000000ff00ff79a7 */ /* 0x0003ea00081004ff */
[----:B------:R-:W-:Y:S01]  /*2d40*/  IMAD.U32 R6, RZ, RZ, UR7 ;  /* 0x00000007ff067e24 */ /* 0x000fe2000f8e00ff */
[----:B------:R-:W2:Y:S04]  /*2d50*/  SYNCS.PHASECHK.TRANS64.TRYWAIT P0, [UR4+0x90], R5 ;  /* 0x00009005ff0075a7 */ /* 0x000ea80008001104 */
[----:B------:R-:W-:Y:S01]  /*2d60*/  PRMT R6, R3, 0x654, R6 ;  /* 0x0000065403067816 */ /* 0x000fe20000000006 */
[----:B-12---:R-:W-:Y:S06]  /*2d70*/  @!P0 BRA `(.L_x_49) ;  /* 0x00000050009c8947 */ /* 0x006fec0003800000 */
.L_x_145:
[----:B------:R-:W-:Y:S01]  /*2d80*/  ULEA UR8, UR5, UR6, 0x4 ;  /* 0x0000000605087291 */ /* 0x000fe2000f8e20ff */
[----:B------:R-:W-:Y:S01]  /*2d90*/  SEL R2, R6, R2, !P2 ;  /* 0x0000000206027207 */ /* 0x000fe20005000000 */
[----:B------:R-:W-:Y:S01]  /*2da0*/  UIADD3 UR9, UPT, UPT, UR4, 0x80, URZ ;  /* 0x0000008004097890 */ /* 0x000fe2000fffe0ff */
[----:B-1----:R-:W-:Y:S01]  /*2db0*/  LEA R0, R11, UR6, 0x3 ;  /* 0x000000060b007c11 */ /* 0x002fe2000f8e18ff */
[----:B------:R-:W-:Y:S01]  /*2dc0*/  UIADD3 UR8, UPT, UPT, UR8, 0x110, URZ ;  /* 0x0000011008087890 */ /* 0x000fe2000fffe0ff */
[----:B------:R1:W-:Y:S01]  /*2dd0*/  @!P2 SYNCS.ARRIVE.TRANS64.RED RZ, [R2+URZ], R4 ;  /* 0x0000000402ffa9a7 */ /* 0x0003e200080004ff */
[----:B------:R-:W-:Y:S01]  /*2de0*/  UIADD3 UR4, UPT, UPT, UR5, 0x1, URZ ;  /* 0x0000000105047890 */ /* 0x000fe2000fffe0ff */
[----:B------:R-:W-:-:S03]  /*2df0*/  VIADD R8, R8, 0x1 ;  /* 0x0000000108087836 */ /* 0x000fc60000000000 */
[----:B------:R-:W-:Y:S02]  /*2e00*/  UISETP.NE.AND UP0, UPT, UR4, 0x2, UPT ;  /* 0x000000020400788c */ /* 0x000fe4000bf05270 */
[----:B------:R-:W-:Y:S01]  /*2e10*/  ISETP.NE.AND P0, PT, R8, 0x2, PT ;  /* 0x000000020800780c */ /* 0x000fe20003f05270 */
[----:B------:R-:W-:Y:S06]  /*2e20*/  UGETNEXTWORKID.BROADCAST [UR8], [UR9] ;  /* 0x00000000080073ca */ /* 0x000fec0008000100 */
[----:B------:R-:W-:Y:S02]  /*2e30*/  USEL UR7, URZ, 0x1, UP0 ;  /* 0x00000001ff077887 */ /* 0x000fe40008000000 */
[----:B------:R-:W-:-:S04]  /*2e40*/  USEL UR5, UR4, URZ, UP0 ;  /* 0x000000ff04057287 */ /* 0x000fc80008000000 */
[----:B------:R-:W-:Y:S02]  /*2e50*/  LOP3.LUT R12, R12, UR7, RZ, 0x3c, !PT ;  /* 0x000000070c0c7c12 */ /* 0x000fe4000f8e3cff */
[----:B-1----:R-:W-:-:S04]  /*2e60*/  SHF.L.U32 R4, R10, 0x1f, RZ ;  /* 0x0000001f0a047819 */ /* 0x002fc800000006ff */
[----:B------:R-:W1:Y:S02]  /*2e70*/  SYNCS.PHASECHK.TRANS64.TRYWAIT P1, [R0+URZ+0x80], R4 ;  /* 0x00008004000075a7 */ /* 0x000e6400080211ff */
[----:B-1----:R-:W-:Y:S05]  /*2e80*/  @!P1 BRA `(.L_x_50) ;  /* 0x0000005000709947 */ /* 0x002fea0003800000 */
.L_x_146:
[C---:B-1----:R-:W-:Y:S01]  /*2e90*/  LEA R4, R11.reuse, UR6, 0x4 ;  /* 0x000000060b047c11 */ /* 0x042fe2000f8e20ff */
[----:B------:R-:W-:Y:S01]  /*2ea0*/  VIADD R0, R0, 0x90 ;  /* 0x0000009000007836 */ /* 0x000fe20000000000 */
[----:B------:R-:W-:Y:S01]  /*2eb0*/  SEL R8, R8, RZ, P0 ;  /* 0x000000ff08087207 */ /* 0x000fe20000000000 */
[----:B------:R-:W-:-:S03]  /*2ec0*/  VIADD R11, R11, 0x1 ;  /* 0x000000010b0b7836 */ /* 0x000fc60000000000 */
[----:B------:R-:W1:Y:S01]  /*2ed0*/  LDS.128 R4, [R4+0x110] ;  /* 0x0001100004047984 */ /* 0x000e620000000c00 */
[----:B------:R-:W-:Y:S02]  /*2ee0*/  PRMT R0, RZ, 0x654, R0 ;  /* 0x00000654ff007816 */ /* 0x000fe40000000000 */
[C---:B------:R-:W-:Y:S01]  /*2ef0*/  ISETP.NE.AND P1, PT, R11.reuse, 0x2, PT ;  /* 0x000000020b00780c */ /* 0x040fe20003f25270 */
[----:B------:R-:W-:Y:S01]  /*2f00*/  @!PT LDS RZ, [RZ] ;  /* 0x00000000fffff984 */ /* 0x000fe20000000800 */
[----:B------:R-:W-:Y:S01]  /*2f10*/  @!PT LDS RZ, [RZ] ;  /* 0x00000000fffff984 */ /* 0x000fe20000000800 */
[----:B------:R-:W-:Y:S01]  /*2f20*/  @!PT LDS RZ, [RZ] ;  /* 0x00000000fffff984 */ /* 0x000fe20000000800 */
[----:B------:R-:W-:Y:S01]  /*2f30*/  @!PT LDS RZ, [RZ] ;  /* 0x00000000fffff984 */ /* 0x000fe20000000800 */
[----:B------:R2:W-:Y:S06]  /*2f40*/  MEMBAR.ALL.CTA ;  /* 0x0000000000007992 */ /* 0x0005ec0000008000 */
[----:B--2---:R-:W2:Y:S01]  /*2f50*/  FENCE.VIEW.ASYNC.S ;  /* 0x00000000000073c6 */ /* 0x004ea20000000000 */
[----:B------:R-:W-:Y:S01]  /*2f60*/  SEL R11, R11, RZ, P1 ;  /* 0x000000ff0b0b7207 */ /* 0x000fe20000800000 */
[----:B--2---:R2:W-:Y:S01]  /*2f70*/  SYNCS.ARRIVE.TRANS64.RED.A1T0 RZ, [R0+URZ], RZ ;  /* 0x000000ff00ff79a7 */ /* 0x0045e200081004ff */
[----:B-1----:R-:W-:-:S02]  /*2f80*/  LOP3.LUT P3, RZ, R6, 0x1, RZ, 0xc0, !PT ;  /* 0x0000000106ff7812 */ /* 0x002fc4000786c0ff */
[----:B------:R-:W-:-:S04]  /*2f90*/  SEL R4, RZ, 0x1, P1 ;  /* 0x00000001ff047807 */ /* 0x000fc80000800000 */
[----:B------:R-:W-:Y:S02]  /*2fa0*/  LOP3.LUT R10, R10, R4, RZ, 0x3c, !PT ;  /* 0x000000040a0a7212 */ /* 0x000fe400078e3cff */
[----:B--2---:R-:W-:-:S04]  /*2fb0*/  SEL R0, RZ, 0x1, P0 ;  /* 0x00000001ff007807 */ /* 0x004fc80000000000 */
[----:B------:R-:W-:Y:S01]  /*2fc0*/  LOP3.LUT R9, R9, R0, RZ, 0x3c, !PT ;  /* 0x0000000009097212 */ /* 0x000fe200078e3cff */
[----:B------:R-:W-:Y:S06]  /*2fd0*/  @P3 BRA `(.L_x_51) ;  /* 0xfffffffc002c3947 */ /* 0x000fec000383ffff */
[----:B------:R-:W-:Y:S01]  /*2fe0*/  ULEA UR4, UR5, UR6, 0x3 ;  /* 0x0000000605047291 */ /* 0x000fe2000f8e18ff */
[----:B------:R-:W-:-:S08]  /*2ff0*/  SHF.L.U32 R2, R12, 0x1f, RZ ;  /* 0x0000001f0c027819 */ /* 0x000fd000000006ff */
[----:B------:R-:W1:Y:S02]  /*3000*/  SYNCS.PHASECHK.TRANS64 P0, [UR4+0x90], R2 ;  /* 0x00009002ff0075a7 */ /* 0x000e640008001004 */
[----:B-1----:R-:W-:Y:S05]  /*3010*/  @P0 BRA `(.L_x_52) ;  /* 0x0000000000080947 */ /* 0x002fea0003800000 */
[----:B------:R-:W1:Y:S02]  /*3020*/  SYNCS.PHASECHK.TRANS64.TRYWAIT P0, [UR4+0x90], R2 ;  /* 0x00009002ff0075a7 */ /* 0x000e640008001104 */
[----:B-1----:R-:W-:Y:S05]  /*3030*/  @!P0 BRA `(.L_x_53) ;  /* 0x0000005000188947 */ /* 0x002fea0003800000 */
.L_x_52:
[----:B------:R-:W-:-:S04]  /*3040*/  UIADD3 UR7, UPT, UPT, UR5, 0x1, URZ ;  /* 0x0000000105077890 */ /* 0x000fc8000fffe0ff */
[----:B------:R-:W-:-:S04]  /*3050*/  UISETP.NE.AND UP0, UPT, UR7, 0x2, UPT ;  /* 0x000000020700788c */ /* 0x000fc8000bf05270 */
[----:B------:R-:W-:Y:S02]  /*3060*/  USEL UR8, URZ, 0x1, UP0 ;  /* 0x00000001ff087887 */ /* 0x000fe40008000000 */
[----:B------:R-:W-:-:S04]  /*3070*/  USEL UR7, UR7, URZ, UP0 ;  /* 0x000000ff07077287 */ /* 0x000fc80008000000 */
[----:B------:R-:W-:Y:S01]  /*3080*/  ULEA UR7, UR7, UR6, 0x3 ;  /* 0x0000000607077291 */ /* 0x000fe2000f8e18ff */
[----:B-1----:R-:W-:-:S04]  /*3090*/  LOP3.LUT R2, R12, UR8, RZ, 0x3c, !PT ;  /* 0x000000080c027c12 */ /* 0x002fc8000f8e3cff */
[----:B------:R-:W-:-:S04]  /*30a0*/  SHF.L.U32 R0, R2, 0x1f, RZ ;  /* 0x0000001f02007819 */ /* 0x000fc800000006ff */
[----:B------:R-:W1:Y:S02]  /*30b0*/  SYNCS.PHASECHK.TRANS64 P0, [UR7+0x90], R0 ;  /* 0x00009000ff0075a7 */ /* 0x000e640008001007 */
[----:B-1----:R-:W-:Y:S05]  /*30c0*/  @P0 EXIT ;  /* 0x000000000000094d */ /* 0x002fea0003800000 */
[----:B------:R-:W-:Y:S02]  /*30d0*/  SHF.L.U32 R2, R2, 0x1f, RZ ;  /* 0x0000001f02027819 */ /* 0x000fe400000006ff */
[----:B------:R-:W-:-:S07]  /*30e0*/  MOV R0, UR7 ;  /* 0x0000000700007c02 */ /* 0x000fce0008000f00 */
.L_x_54:
[----:B-1----:R1:W2:Y:S02]  /*30f0*/  SYNCS.PHASECHK.TRANS64.TRYWAIT P0, [R0+URZ+0x90], R2 ;  /* 0x00009002000075a7 */ /* 0x0022a400080011ff */
[----:B--2---:R-:W-:Y:S05]  /*3100*/  @!P0 NANOSLEEP.SYNCS 0x989680 ;  /* 0x009896800000895d */ /* 0x004fea0003900000 */
[----:B------:R-:W2:Y:S02]  /*3110*/  @!P0 SYNCS.PHASECHK.TRANS64 P0, [R0+URZ+0x90], R2 ;  /* 0x00009002000085a7 */ /* 0x000ea400080010ff */
[----:B--2---:R-:W-:Y:S05]  /*3120*/  @P0 EXIT ;  /* 0x000000000000094d */ /* 0x004fea0003800000 */
[----:B------:R-:W-:Y:S05]  /*3130*/  BRA `(.L_x_54) ;  /* 0xfffffffc00ec7947 */ /* 0x000fea000383ffff */
.L_x_47:
[----:B------:R-:W-:Y:S05]  /*3140*/  BRA.U UP4, `(.L_x_55) ;  /* 0x0000001104dc7547 */ /* 0x000fea000b800000 */
[----:B------:R-:W1:Y:S01]  /*3150*/  S2UR UR7, SR_CgaCtaId ;  /* 0x00000000000779c3 */ /* 0x000e620000008800 */
[----:B------:R-:W-:Y:S01]  /*3160*/  UMOV UR4, 0x40 ;  /* 0x0000004000047882 */ /* 0x000fe20000000000 */
[----:B------:R-:W-:Y:S01]  /*3170*/  NOP ;  /* 0x0000000000007918 */ /* 0x000fe20000000000 */
[----:B------:R-:W-:Y:S01]  /*3180*/  UMOV UR6, 0x400 ;  /* 0x0000040000067882 */ /* 0x000fe20000000000 */
[----:B-1----:R-:W-:Y:S02]  /*3190*/  ULEA UR5, UR7, UR4, 0x18 ;  /* 0x0000000407057291 */ /* 0x002fe4000f8ec0ff */
[----:B------:R-:W-:-:S07]  /*31a0*/  ULEA UR6, UR7, UR6, 0x18 ;  /* 0x0000000607067291 */ /* 0x000fce000f8ec0ff */
[----:B------:R-:W1:Y:S02]  /*31b0*/  LDS.U8 R3, [UR5+0x1c] ;  /* 0x00001c05ff037984 */ /* 0x000e640008000000 */
[----:B-1----:R-:W-:-:S13]  /*31c0*/  ISETP.NE.AND P0, PT, R3, RZ, PT ;  /* 0x000000ff0300720c */ /* 0x002fda0003f05270 */
[----:B------:R-:W-:Y:S05]  /*31d0*/  @P0 BRA `(.L_x_56) ;  /* 0x0000000400080947 */ /* 0x000fea0003800000 */
[----:B------:R-:W-:Y:S02]  /*31e0*/  UISETP.NE.U32.AND UP1, UPT, UR46, 0x1, UPT ;  /* 0x000000012e00788c */ /* 0x000fe4000bf25070 */
[----:B------:R-:W-:-:S07]  /*31f0*/  UIADD3 UR7, UPT, UPT, UR5, 0x8, URZ ;  /* 0x0000000805077890 */ /* 0x000fce000fffe0ff */
[----:B------:R-:W-:Y:S05]  /*3200*/  BRA.U !UP1, `(.L_x_57) ;  /* 0x00000001099c7547 */ /* 0x000fea000b800000 */
[----:B------:R-:W-:Y:S01]  /*3210*/  ELECT P0, URZ, PT ;  /* 0x0000000000ff782f */ /* 0x000fe20003800000 */
[----:B------:R-:W-:-:S12]  /*3220*/  BSSY B0, `(.L_x_57) ;  /* 0x0000025000007945 */ /* 0x000fd80003800000 */
[----:B------:R-:W-:Y:S05]  /*3230*/  @!P0 BRA `(.L_x_58) ;  /* 0x00000000008c8947 */ /* 0x000fea0003800000 */
[----:B------:R-:W-:-:S05]  /*3240*/  UMOV UR4, 0x10 ;  /* 0x0000001000047882 */ /* 0x000fca0000000000 */
[----:B------:R-:W-:Y:S04]  /*3250*/  DEPBAR.LE SB1, 0x36 ;  /* 0x00009d800000791a */ /* 0x000fe80000000000 */
[----:B------:R-:W1:Y:S02]  /*3260*/  UTCATOMSWS.2CTA.FIND_AND_SET.ALIGN UP0, UR4, UR4 ;  /* 0x00000004000475e3 */ /* 0x000e640008200800 */
[----:B-1----:R-:W-:Y:S01]  /*3270*/  MOV R10, UR4 ;  /* 0x00000004000a7c02 */ /* 0x002fe20008000f00 */
[----:B------:R-:W-:Y:S06]  /*3280*/  BRA.U UP0, `(.L_x_59) ;  /* 0x0000000100187547 */ /* 0x000fec000b800000 */
.L_x_60:
[----:B------:R-:W-:Y:S05]  /*3290*/  NANOSLEEP 0x64 ;  /* 0x000000640000795d */ /* 0x000fea0003800000 */
[----:B------:R-:W-:-:S05]  /*32a0*/  UMOV UR4, 0x10 ;  /* 0x0000001000047882 */ /* 0x000fca0000000000 */
[----:B------:R-:W-:Y:S04]  /*32b0*/  DEPBAR.LE SB1, 0x36 ;  /* 0x00009d800000791a */ /* 0x000fe80000000000 */
[----:B------:R-:W1:Y:S02]  /*32c0*/  UTCATOMSWS.2CTA.FIND_AND_SET.ALIGN UP0, UR4, UR4 ;  /* 0x00000004000475e3 */ /* 0x000e640008200800 */
[----:B-1----:R-:W-:Y:S01]  /*32d0*/  MOV R10, UR4 ;  /* 0x00000004000a7c02 */ /* 0x002fe20008000f00 */
[----:B------:R-:W-:Y:S05]  /*32e0*/  BRA.U !UP0, `(.L_x_60) ;  /* 0xfffffffd08e87547 */ /* 0x000fea000b83ffff */
.L_x_59:
[----:B------:R-:W1:Y:S01]  /*32f0*/  LDS R6, [UR5+0x10] ;  /* 0x00001005ff067984 */ /* 0x000e620008000800 */
[----:B------:R-:W-:Y:S01]  /*3300*/  IMAD.U32 R3, RZ, RZ, UR6 ;  /* 0x00000006ff037e24 */ /* 0x000fe2000f8e00ff */
[----:B------:R-:W-:-:S03]  /*3310*/  MOV R4, UR45 ;  /* 0x0000002d00047c02 */ /* 0x000fc60008000f00 */
[----:B------:R-:W-:Y:S01]  /*3320*/  VIADD R3, R3, 0x130 ;  /* 0x0000013003037836 */ /* 0x000fe20000000000 */
[----:B-1----:R-:W-:-:S04]  /*3330*/  SHF.L.U32 R6, R6, 0x1f, RZ ;  /* 0x0000001f06067819 */ /* 0x002fc800000006ff */
[----:B------:R-:W1:Y:S02]  /*3340*/  SYNCS.PHASECHK.TRANS64.TRYWAIT P0, [UR5+0x8], R6 ;  /* 0x00000806ff0075a7 */ /* 0x000e640008001105 */
[----:B-1----:R-:W-:Y:S05]  /*3350*/  @P0 BRA `(.L_x_61) ;  /* 0x0000000000080947 */ /* 0x002fea0003800000 */
[----:B------:R-:W1:Y:S02]  /*3360*/  SYNCS.PHASECHK.TRANS64.TRYWAIT P0, [UR5+0x8], R6 ;  /* 0x00000806ff0075a7 */ /* 0x000e640008001105 */
[----:B-1----:R-:W-:Y:S05]  /*3370*/  @!P0 BRA `(.L_x_62) ;  /* 0x0000004c00608947 */ /* 0x002fea0003800000 */
.L_x_61:
[----:B------:R-:W-:Y:S01]  /*3380*/  PRMT R4, R4, 0x654, R3 ;  /* 0x0000065404047816 */ /* 0x000fe20000000003 */
[----:B------:R-:W-:Y:S01]  /*3390*/  HFMA2 R3, -RZ, RZ, 0, 5.9604644775390625e-08 ;  /* 0x00000001ff037431 */ /* 0x000fe200000001ff */
[----:B------:R-:W-:Y:S01]  /*33a0*/  UPRMT UR4, UR45, 0x654, UR7 ;  /* 0x000006542d047896 */ /* 0x000fe20008000007 */
[----:B------:R-:W-:Y:S02]  /*33b0*/  IMAD.MOV.U32 R8, RZ, RZ, 0xffff ;  /* 0x0000ffffff087424 */ /* 0x000fe400078e00ff */
[----:B-1----:R-:W-:Y:S02]  /*33c0*/  IMAD.MOV.U32 R6, RZ, RZ, 0x4 ;  /* 0x00000004ff067424 */ /* 0x002fe400078e00ff */
[----:B------:R-:W-:Y:S01]  /*33d0*/  IMAD.SHL.U32 R9, R10, 0x20, RZ ;  /* 0x000000200a097824 */ /* 0x000fe200078e00ff */
[----:B------:R-:W-:Y:S02]  /*33e0*/  MOV R5, UR4 ;  /* 0x0000000400057c02 */ /* 0x000fe40008000f00 */
[-C--:B------:R-:W-:Y:S01]  /*33f0*/  SHF.L.U32 R8, R8, R10.reuse, RZ ;  /* 0x0000000a08087219 */ /* 0x080fe200000006ff */
[----:B------:R1:W-:Y:S01]  /*3400*/  SYNCS.ARRIVE.TRANS64.RED RZ, [UR4], R6 ;  /* 0x00000006ffff79a7 */ /* 0x0003e20008000404 */
[----:B------:R-:W-:Y:S01]  /*3410*/  SHF.L.U32 R7, R3, R10, RZ ;  /* 0x0000000a03077219 */ /* 0x000fe200000006ff */
[----:B------:R1:W-:Y:S04]  /*3420*/  STS [UR6+0x130], R9 ;  /* 0x00013009ff007988 */ /* 0x0003e80008000806 */
[----:B------:R1:W-:Y:S04]  /*3430*/  STAS [R4.64], R10 ;  /* 0x0000000a04007dbd */ /* 0x0003e8000c0008ff */
[----:B------:R1:W-:Y:S04]  /*3440*/  ATOMS.OR RZ, [UR5+0x14], R8 ;  /* 0x00001408ffff798c */ /* 0x0003e8000b000005 */
[----:B------:R1:W-:Y:S04]  /*3450*/  ATOMS.OR RZ, [UR5+0x18], R7 ;  /* 0x00001807ffff798c */ /* 0x0003e8000b000005 */
[----:B------:R1:W-:Y:S02]  /*3460*/  ATOMS.XOR RZ, [UR5+0x10], R3 ;  /* 0x00001003ffff798c */ /* 0x0003e4000b800005 */
.L_x_58:
[----:B------:R-:W-:Y:S05]  /*3470*/  BSYNC B0 ;  /* 0x0000000000007941 */ /* 0x000fea0003800000 */
.L_x_57:
[----:B------:R-:W-:Y:S05]  /*3480*/  BRA.U UP1, `(.L_x_63) ;  /* 0x00000001016c7547 */ /* 0x000fea000b800000 */
[----:B------:R-:W-:-:S03]  /*3490*/  UMOV UR4, 0xffffffff ;  /* 0xffffffff00047882 */ /* 0x000fc60000000000 */
[----:B------:R-:W-:Y:S05]  /*34a0*/  BRA.DIV UR4, `(.L_x_64) ;  /* 0x0000004e042c7947 */ /* 0x000fea000b800000 */
[----:B------:R-:W-:-:S13]  /*34b0*/  ELECT P6, URZ, PT ;  /* 0x0000000000ff782f */ /* 0x000fda00038c0000 */
.L_x_150:
[----:B------:R-:W-:Y:S05]  /*34c0*/  @!P6 BRA `(.L_x_63) ;  /* 0x00000000005ce947 */ /* 0x000fea0003800000 */
[----:B-1----:R-:W1:Y:S02]  /*34d0*/  LDS R4, [UR5+0x10] ;  /* 0x00001005ff047984 */ /* 0x002e640008000800 */
[----:B-1----:R-:W-:-:S04]  /*34e0*/  SHF.L.U32 R4, R4, 0x1f, RZ ;  /* 0x0000001f04047819 */ /* 0x002fc800000006ff */
[----:B------:R-:W1:Y:S02]  /*34f0*/  SYNCS.PHASECHK.TRANS64.TRYWAIT P0, [UR5+0x8], R4 ;  /* 0x00000804ff0075a7 */ /* 0x000e640008001105 */
[----:B-1----:R-:W-:Y:S05]  /*3500*/  @P0 BRA `(.L_x_65) ;  /* 0x0000000000080947 */ /* 0x002fea0003800000 */
[----:B------:R-:W1:Y:S02]  /*3510*/  SYNCS.PHASECHK.TRANS64.TRYWAIT P0, [UR5+0x8], R4 ;  /* 0x00000804ff0075a7 */ /* 0x000e640008001105 */
[----:B-1----:R-:W-:Y:S05]  /*3520*/  @!P0 BRA `(.L_x_66) ;  /* 0x0000004c002c8947 */ /* 0x002fea0003800000 */
.L_x_65:
[----:B------:R-:W2:Y:S01]  /*3530*/  LDS R6, [UR6+0x130] ;  /* 0x00013006ff067984 */ /* 0x000ea20008000800 */
[----:B-1----:R-:W-:Y:S02]  /*3540*/  HFMA2 R3, -RZ, RZ, 0, 5.9604644775390625e-08 ;  /* 0x00000001ff037431 */ /* 0x002fe400000001ff */
[----:B------:R-:W-:Y:S01]  /*3550*/  IMAD.MOV.U32 R4, RZ, RZ, 0xffff ;  /* 0x0000ffffff047424 */ /* 0x000fe200078e00ff */
[----:B------:R-:W-:Y:S01]  /*3560*/  UPRMT UR4, UR45, 0x654, UR7 ;  /* 0x000006542d047896 */ /* 0x000fe20008000007 */
[----:B--2---:R-:W-:-:S03]  /*3570*/  IMAD.SHL.U32 R5, R6, 0x20, RZ ;  /* 0x0000002006057824 */ /* 0x004fc600078e00ff */
[-C--:B------:R-:W-:Y:S02]  /*3580*/  SHF.L.U32 R4, R4, R6.reuse, RZ ;  /* 0x0000000604047219 */ /* 0x080fe400000006ff */
[----:B------:R-:W-:Y:S01]  /*3590*/  SHF.L.U32 R6, R3, R6, RZ ;  /* 0x0000000603067219 */ /* 0x000fe200000006ff */
[----:B------:R2:W-:Y:S04]  /*35a0*/  STS [UR6+0x130], R5 ;  /* 0x00013005ff007988 */ /* 0x0005e80008000806 */
[----:B------:R2:W-:Y:S04]  /*35b0*/  ATOMS.OR RZ, [UR5+0x14], R4 ;  /* 0x00001404ffff798c */ /* 0x0005e8000b000005 */
[----:B------:R2:W-:Y:S01]  /*35c0*/  ATOMS.OR RZ, [UR5+0x18], R6 ;  /* 0x00001806ffff798c */ /* 0x0005e2000b000005 */
[----:B------:R-:W-:Y:S03]  /*35d0*/  SYNCS.ARRIVE.TRANS64.RED.A1T0 RZ, [UR4], RZ ;  /* 0x000000ffffff79a7 */ /* 0x000fe60008100404 */
[----:B------:R2:W-:Y:S01]  /*35e0*/  ATOMS.XOR RZ, [UR5+0x10], R3 ;  /* 0x00001003ffff798c */ /* 0x0005e2000b800005 */
[----:B------:R-:W-:Y:S05]  /*35f0*/  BRA `(.L_x_63) ;  /* 0x0000000000107947 */ /* 0x000fea0003800000 */
.L_x_56:
[----:B------:R-:W-:Y:S02]  /*3600*/  MOV R3, 0xffffffff ;  /* 0xffffffff00037802 */ /* 0x000fe40000000f00 */
[----:B------:R-:W-:-:S03]  /*3610*/  MOV R4, 0x3640 ;  /* 0x0000364000047802 */ /* 0x000fc60000000f00 */
[----:B------:R1:W-:Y:S04]  /*3620*/  STS [UR6+0x130], R3 ;  /* 0x00013003ff007988 */ /* 0x0003e80008000806 */
[----:B-1---5:R-:W-:Y:S05]  /*3630*/  CALL.REL.NOINC `($__internal_1_$__cuda_sm10x_tcgen05_guardrail_trap_phase_invalid_during_alloc) ;  /* 0x00000050008c7944 */ /* 0x022fea0003c00000 */
.L_x_63:
[----:B------:R-:W-:Y:S05]  /*3640*/  WARPSYNC.ALL ;  /* 0x0000000000007948 */ /* 0x000fea0003800000 */
[----:B------:R-:W3:Y:S01]  /*3650*/  S2UR UR4, SR_CgaCtaId ;  /* 0x00000000000479c3 */ /* 0x000ee20000008800 */
[----:B------:R-:W-:Y:S01]  /*3660*/  UMOV UR26, 0x400 ;  /* 0x00000400001a7882 */ /* 0x000fe20000000000 */
[----:B------:R-:W-:-:S06]  /*3670*/  NOP ;  /* 0x0000000000007918 */ /* 0x000fcc0000000000 */
[----:B------:R-:W-:Y:S06]  /*3680*/  BAR.ARV 0x6, 0xa0 ;  /* 0x0182800000007b1d */ /* 0x000fec0000002000 */
[----:B------:R-:W4:Y:S01]  /*3690*/  LDCU UR6, c[0x0][0x38c] ;  /* 0x00007180ff0677ac */ /* 0x000f220008000800 */
[----:B------:R-:W-:Y:S01]  /*36a0*/  LOP3.LUT R0, R0, 0xffff, RZ, 0xc0, !PT ;  /* 0x0000ffff00007812 */ /* 0x000fe200078ec0ff */
[----:B-1----:R-:W-:Y:S01]  /*36b0*/  IMAD.MOV.U32 R9, RZ, RZ, 0x1 ;  /* 0x00000001ff097424 */ /* 0x002fe200078e00ff */
[----:B------:R-:W-:Y:S01]  /*36c0*/  LOP3.LUT R2, R2, 0xffff, RZ, 0xc0, !PT ;  /* 0x0000ffff02027812 */ /* 0x000fe200078ec0ff */
[----:B------:R-:W-:Y:S01]  /*36d0*/  IMAD.MOV.U32 R8, RZ, RZ, RZ ;  /* 0x000000ffff087224 */ /* 0x000fe200078e00ff */
[----:B------:R-:W-:Y:S01]  /*36e0*/  R2UR UR42, R0 ;  /* 0x00000000002a72ca */ /* 0x000fe200000e0000 */
[----:B------:R-:W-:Y:S01]  /*36f0*/  UMOV UR32, URZ ;  /* 0x000000ff00207c82 */ /* 0x000fe20008000000 */
[----:B------:R-:W-:Y:S01]  /*3700*/  R2UR UR28, R2 ;  /* 0x00000000021c72ca */ /* 0x000fe200000e0000 */
[----:B------:R-:W-:Y:S01]  /*3710*/  UMOV UR23, URZ ;  /* 0x000000ff00177c82 */ /* 0x000fe20008000000 */
[----:B------:R-:W-:Y:S01]  /*3720*/  UMOV UR22, URZ ;  /* 0x000000ff00167c82 */ /* 0x000fe20008000000 */
[----:B---3--:R-:W-:-:S02]  /*3730*/  ULEA UR26, UR4, UR26, 0x18 ;  /* 0x0000001a041a7291 */ /* 0x008fc4000f8ec0ff */
[----:B------:R-:W-:Y:S02]  /*3740*/  UISETP.NE.AND UP3, UPT, UR46, URZ, UPT ;  /* 0x000000ff2e00728c */ /* 0x000fe4000bf65270 */
[----:B------:R-:W-:Y:S02]  /*3750*/  UIADD3 UR5, UPT, UPT, UR26, 0x3300, URZ ;  /* 0x000033001a057890 */ /* 0x000fe4000fffe0ff */
[----:B------:R-:W-:Y:S02]  /*3760*/  UIADD3 UR4, UPT, UPT, UR26, 0xb300, URZ ;  /* 0x0000b3001a047890 */ /* 0x000fe4000fffe0ff */
[----:B----4-:R-:W-:Y:S01]  /*3770*/  UIADD3 UR6, UPT, UPT, UR6, 0x3f, URZ ;  /* 0x0000003f06067890 */ /* 0x010fe2000fffe0ff */
[----:B--2---:R-:W1:Y:S01]  /*3780*/  LDS R3, [UR26+0x130] ;  /* 0x0001301aff037984 */ /* 0x004e620008000800 */
[----:B------:R-:W-:Y:S02]  /*3790*/  USHF.R.U32.HI UR5, URZ, 0x4, UR5 ;  /* 0x00000004ff057899 */ /* 0x000fe40008011605 */
[----:B------:R-:W-:-:S02]  /*37a0*/  USHF.R.S32.HI UR33, URZ, 0x1f, UR6 ;  /* 0x0000001fff217899 */ /* 0x000fc40008011406 */
[----:B------:R-:W-:Y:S02]  /*37b0*/  USHF.R.U32.HI UR4, URZ, 0x4, UR4 ;  /* 0x00000004ff047899 */ /* 0x000fe40008011604 */
[----:B------:R-:W-:Y:S02]  /*37c0*/  ULEA.HI UR33, UR33, UR6, URZ, 0x6 ;  /* 0x0000000621217291 */ /* 0x000fe4000f8f30ff */
[----:B------:R-:W-:Y:S02]  /*37d0*/  ULOP3.LUT UR5, UR5, 0x3fff, URZ, 0xc0, !UPT ;  /* 0x00003fff05057892 */ /* 0x000fe4000f8ec0ff */
[----:B------:R-:W-:Y:S02]  /*37e0*/  USHF.R.S32.HI UR33, URZ, 0x6, UR33 ;  /* 0x00000006ff217899 */ /* 0x000fe40008011421 */
[----:B------:R-:W-:Y:S02]  /*37f0*/  ULOP3.LUT UR30, UR4, 0x3fff, URZ, 0xc0, !UPT ;  /* 0x00003fff041e7892 */ /* 0x000fe4000f8ec0ff */
[----:B------:R-:W-:Y:S01]  /*3800*/  UISETP.LT.AND UP0, UPT, UR33, 0x1, UPT ;  /* 0x000000012100788c */ /* 0x000fe2000bf01270 */
[----:B------:R-:W-:Y:S01]  /*3810*/  UMOV UR40, 0x0 ;  /* 0x0000000000287882 */ /* 0x000fe20000000000 */
[----:B------:R-:W-:Y:S01]  /*3820*/  UMOV UR41, 0x8100490 ;  /* 0x0810049000297882 */ /* 0x000fe20000000000 */
[----:B------:R-:W-:-:S02]  /*3830*/  ULOP3.LUT UR29, UR5, 0x10000, URZ, 0xfc, !UPT ;  /* 0x00010000051d7892 */ /* 0x000fc4000f8efcff */
[----:B------:R-:W-:Y:S02]  /*3840*/  ULOP3.LUT UR30, UR30, 0x10000, URZ, 0xfc, !UPT ;  /* 0x000100001e1e7892 */ /* 0x000fe4000f8efcff */
[----:B------:R-:W-:Y:S01]  /*3850*/  USEL UR43, UR33, 0x1, !UP0 ;  /* 0x00000001212b7887 */ /* 0x000fe2000c000000 */
[----:B------:R-:W-:Y:S01]  /*3860*/  UMOV UR38, 0x0 ;  /* 0x0000000000267882 */ /* 0x000fe20000000000 */
[----:B------:R-:W-:Y:S01]  /*3870*/  UMOV UR39, 0x8100490 ;  /* 0x0810049000277882 */ /* 0x000fe20000000000 */
[----:B------:R-:W-:Y:S01]  /*3880*/  UMOV UR36, 0x0 ;  /* 0x0000000000247882 */ /* 0x000fe20000000000 */
[----:B------:R-:W-:Y:S01]  /*3890*/  UMOV UR37, 0x8100490 ;  /* 0x0810049000257882 */ /* 0x000fe20000000000 */
[----:B------:R-:W-:Y:S01]  /*38a0*/  UMOV UR34, 0x0 ;  /* 0x0000000000227882 */ /* 0x000fe20000000000 */
[----:B------:R-:W-:Y:S01]  /*38b0*/  UMOV UR35, 0x8100490 ;  /* 0x0810049000237882 */ /* 0x000fe20000000000 */
[----:B-1----:R-:W-:Y:S02]  /*38c0*/  R2UR UR44, R3 ;  /* 0x00000000032c72ca */ /* 0x002fe400000e0000 */
[----:B------:R-:W-:-:S13]  /*38d0*/  CS2R R2, SRZ ;  /* 0x0000000000027805 */ /* 0x000fda000001ff00 */
.L_x_74:
[C---:B------:R-:W-:Y:S02]  /*38e0*/  LEA R0, R8.reuse, UR26, 0x3 ;  /* 0x0000001a08007c11 */ /* 0x040fe4000f8e18ff */
[----:B------:R-:W-:Y:S02]  /*38f0*/  SHF.L.U32 R4, R3, 0x1f, RZ ;  /* 0x0000001f03047819 */ /* 0x000fe400000006ff */
[----:B------:R-:W-:Y:S02]  /*3900*/  LEA R5, R8, UR26, 0x4 ;  /* 0x0000001a08057c11 */ /* 0x000fe4000f8e20ff */
[----:B------:R-:W1:Y:S02]  /*3910*/  SYNCS.PHASECHK.TRANS64.TRYWAIT P0, [R0+URZ+0x80], R4 ;  /* 0x00008004000075a7 */ /* 0x000e6400080011ff */
[----:B-1-3--:R-:W-:Y:S05]  /*3920*/  @!P0 BRA `(.L_x_67) ;  /* 0x0000004800448947 */ /* 0x00afea0003800000 */
.L_x_151:
[----:B-1----:R-:W1:Y:S01]  /*3930*/  LDS.128 R4, [R5+0x110] ;  /* 0x0001100005047984 */ /* 0x002e620000000c00 */
[----:B------:R-:W-:Y:S02]  /*3940*/  VIADD R0, R0, 0x90 ;  /* 0x0000009000007836 */ /* 0x000fe40000000000 */
[----:B------:R-:W-:Y:S01]  /*3950*/  VIADD R8, R8, 0x1 ;  /* 0x0000000108087836 */ /* 0x000fe20000000000 */
[----:B------:R-:W-:Y:S01]  /*3960*/  @!PT LDS RZ, [RZ] ;  /* 0x00000000fffff984 */ /* 0x000fe20000000800 */
[----:B------:R-:W-:Y:S01]  /*3970*/  @!PT LDS RZ, [RZ] ;  /* 0x00000000fffff984 */ /* 0x000fe20000000800 */
[----:B------:R-:W-:Y:S01]  /*3980*/  @!PT LDS RZ, [RZ] ;  /* 0x00000000fffff984 */ /* 0x000fe20000000800 */
[----:B------:R-:W-:Y:S01]  /*3990*/  @!PT LDS RZ, [RZ] ;  /* 0x00000000fffff984 */ /* 0x000fe20000000800 */
[----:B------:R2:W-:Y:S06]  /*39a0*/  MEMBAR.ALL.CTA ;  /* 0x0000000000007992 */ /* 0x0005ec0000008000 */
[----:B--2---:R-:W2:Y:S01]  /*39b0*/  FENCE.VIEW.ASYNC.S ;  /* 0x00000000000073c6 */ /* 0x004ea20000000000 */
[----:B------:R-:W-:-:S04]  /*39c0*/  PRMT R0, RZ, 0x654, R0 ;  /* 0x00000654ff007816 */ /* 0x000fc80000000000 */
[----:B--2---:R2:W-:Y:S01]  /*39d0*/  SYNCS.ARRIVE.TRANS64.RED.A1T0 RZ, [R0+URZ], RZ ;  /* 0x000000ff00ff79a7 */ /* 0x0045e200081004ff */
[----:B-1----:R-:W-:Y:S01]  /*39e0*/  LOP3.LUT P1, RZ, R6, 0x1, RZ, 0xc0, !PT ;  /* 0x0000000106ff7812 */ /* 0x002fe2000782c0ff */
[----:B--2---:R-:W-:-:S12]  /*39f0*/  BRA.U UP3, `(.L_x_68) ;  /* 0x0000000503087547 */ /* 0x004fd8000b800000 */
[----:B------:R-:W1:Y:S01]  /*3a00*/  LDCU UR4, c[0x0][0x38c] ;  /* 0x00007180ff0477ac */ /* 0x000e620008000800 */
[----:B------:R-:W-:Y:S02]  /*3a10*/  PLOP3.LUT P2, PT, PT, PT, PT, 0x80, 0x8 ;  /* 0x000000000008781c */ /* 0x000fe40003f4f070 */
[----:B------:R-:W-:Y:S01]  /*3a20*/  SHF.L.U32 R4, R9, 0x1f, RZ ;  /* 0x0000001f09047819 */ /* 0x000fe200000006ff */
[----:B------:R-:W-:Y:S02]  /*3a30*/  ULEA UR31, UR32, UR26, 0x3 ;  /* 0x0000001a201f7291 */ /* 0x000fe4000f8e18ff */
[----:B------:R-:W-:Y:S02]  /*3a40*/  ULEA UR11, UR32, UR44, 0x5 ;  /* 0x0000002c200b7291 */ /* 0x000fe4000f8e28ff */
[----:B-1----:R-:W-:-:S06]  /*3a50*/  UISETP.GE.AND UP0, UPT, UR4, 0x1, UPT ;  /* 0x000000010400788c */ /* 0x002fcc000bf06270 */
[----:B------:R-:W-:-:S05]  /*3a60*/  PLOP3.LUT P0, PT, PT, PT, UP0, 0x80, 0x8 ;  /* 0x000000000008781c */ /* 0x000fca0003f0f008 */
[----:B------:R-:W-:-:S08]  /*3a70*/  @UP0 ULEA UR4, UR23, UR26, 0x3 ;  /* 0x0000001a17040291 */ /* 0x000fd0000f8e18ff */
[----:B------:R-:W-:-:S04]  /*3a80*/  @P0 SHF.L.U32 R0, R2, 0x1f, RZ ;  /* 0x0000001f02000819 */ /* 0x000fc800000006ff */
[----:B------:R1:W2:Y:S01]  /*3a90*/  @P0 SYNCS.PHASECHK.TRANS64.TRYWAIT P2, [UR4], R0 ;  /* 0x00000000ff0005a7 */ /* 0x0002a20008041104 */
[----:B------:R-:W3:Y:S02]  /*3aa0*/  SYNCS.PHASECHK.TRANS64.TRYWAIT P0, [UR31+0xc0], R4 ;  /* 0x0000c004ff0075a7 */ /* 0x000ee4000800111f */
[----:B-123--:R-:W-:Y:S05]  /*3ab0*/  @!P0 BRA `(.L_x_69) ;  /* 0x0000004400f48947 */ /* 0x00efea0003800000 */
.L_x_153:
[----:B------:R-:W-:Y:S01]  /*3ac0*/  UMOV UR27, UR22 ;  /* 0x00000016001b7c82 */ /* 0x000fe20008000000 */
[----:B------:R-:W-:Y:S05]  /*3ad0*/  BRA.U !UP0, `(.L_x_70) ;  /* 0x0000000108c07547 */ /* 0x000fea000b800000 */
[----:B------:R-:W-:Y:S02]  /*3ae0*/  UIADD3 UR27, UPT, UPT, UR43, UR22, URZ ;  /* 0x000000162b1b7290 */ /* 0x000fe4000fffe0ff */
[----:B------:R-:W-:Y:S01]  /*3af0*/  UPLOP3.LUT UP2, UPT, UPT, UPT, UPT, 0x40, 0x4 ;  /* 0x000000000004789c */ /* 0x000fe20003f4e870 */
[----:B------:R-:W-:Y:S01]  /*3b00*/  UMOV UR24, UR33 ;  /* 0x0000002100187c82 */ /* 0x000fe20008000000 */
[----:B------:R-:W-:-:S09]  /*3b10*/  UMOV UR10, UR23 ;  /* 0x00000017000a7c82 */ /* 0x000fd20008000000 */
.L_x_73:
[----:B--2---:R-:W-:Y:S01]  /*3b20*/  ULEA UR5, UR10, UR26, 0x3 ;  /* 0x0000001a0a057291 */ /* 0x004fe2000f8e18ff */
[----:B---3--:R-:W-:Y:S11]  /*3b30*/  @P2 BRA `(.L_x_71) ;  /* 0x00000000000c2947 */ /* 0x008ff60003800000 */
[----:B-1----:R-:W-:Y:S04]  /*3b40*/  SHF.L.U32 R4, R2, 0x1f, RZ ;  /* 0x0000001f02047819 */ /* 0x002fe800000006ff */
[----:B------:R-:W1:Y:S02]  /*3b50*/  SYNCS.PHASECHK.TRANS64.TRYWAIT P0, [UR5], R4 ;  /* 0x00000004ff0075a7 */ /* 0x000e640008001105 */
[----:B-1----:R-:W-:Y:S05]  /*3b60*/  @!P0 BRA `(.L_x_72) ;  /* 0x0000004400e08947 */ /* 0x002fea0003800000 */
.L_x_71:
[----:B------:R-:W-:Y:S01]  /*3b70*/  UISETP.NE.AND UP0, UPT, UR24, 0x1, UPT ;  /* 0x000000011800788c */ /* 0x000fe2000bf05270 */
[----:B------:R-:W-:Y:S01]  /*3b80*/  PLOP3.LUT P2, PT, PT, PT, PT, 0x80, 0x8 ;  /* 0x000000000008781c */ /* 0x000fe20003f4f070 */
[----:B------:R-:W-:Y:S02]  /*3b90*/  UIADD3 UR4, UPT, UPT, UR10, 0x1, URZ ;  /* 0x000000010a047890 */ /* 0x000fe4000fffe0ff */
[----:B------:R-:W-:Y:S02]  /*3ba0*/  UIADD3 UR25, UPT, UPT, UR5, 0x20, URZ ;  /* 0x0000002005197890 */ /* 0x000fe4000fffe0ff */
[----:B------:R-:W-:Y:S01]  /*3bb0*/  UISETP.NE.AND UP1, UPT, UR4, 0x4, UPT ;  /* 0x000000040400788c */ /* 0x000fe2000bf25270 */
[----:B------:R-:W-:Y:S01]  /*3bc0*/  PLOP3.LUT P0, PT, PT, PT, UP0, 0x80, 0x8 ;  /* 0x000000000008781c */ /* 0x000fe20003f0f008 */
[----:B------:R-:W-:Y:S02]  /*3bd0*/  UIADD3 UR22, UPT, UPT, UR22, 0x1, URZ ;  /* 0x0000000116167890 */ /* 0x000fe4000fffe0ff */
[----:B------:R-:W-:Y:S02]  /*3be0*/  USEL UR6, URZ, 0x1, UP1 ;  /* 0x00000001ff067887 */ /* 0x000fe40008800000 */
[----:B------:R-:W-:Y:S02]  /*3bf0*/  USEL UR23, UR4, URZ, UP1 ;  /* 0x000000ff04177287 */ /* 0x000fe40008800000 */
[----:B------:R-:W-:Y:S02]  /*3c00*/  UIADD3 UR24, UPT, UPT, UR24, -0x1, URZ ;  /* 0xffffffff18187890 */ /* 0x000fe4000fffe0ff */
[----:B------:R-:W-:Y:S01]  /*3c10*/  @UP0 ULEA UR4, UR23, UR26, 0x3 ;  /* 0x0000001a17040291 */ /* 0x000fe2000f8e18ff */
[----:B------:R-:W-:Y:S01]  /*3c20*/  LOP3.LUT R2, R2, UR6, RZ, 0x3c, !PT ;  /* 0x0000000602027c12 */ /* 0x000fe2000f8e3cff */
[----:B------:R-:W-:Y:S02]  /*3c30*/  ULEA UR6, UR10, UR30, 0x8 ;  /* 0x0000001e0a067291 */ /* 0x000fe4000f8e40ff */
[----:B------:R-:W-:Y:S01]  /*3c40*/  UISETP.NE.AND UP0, UPT, UR22, UR27, UPT ;  /* 0x0000001b1600728c */ /* 0x000fe2000bf05270 */
[----:B-1----:R-:W-:Y:S01]  /*3c50*/  @P0 SHF.L.U32 R0, R2, 0x1f, RZ ;  /* 0x0000001f02000819 */ /* 0x002fe200000006ff */
[----:B------:R-:W-:Y:S02]  /*3c60*/  UIADD3 UR20, UPT, UPT, UR6, 0x2, URZ ;  /* 0x0000000206147890 */ /* 0x000fe4000fffe0ff */
[----:B------:R-:W-:Y:S01]  /*3c70*/  UIADD3 UR16, UPT, UPT, UR6, 0x4, URZ ;  /* 0x0000000406107890 */ /* 0x000fe2000fffe0ff */
[----:B------:R2:W3:Y:S01]  /*3c80*/  @P0 SYNCS.PHASECHK.TRANS64.TRYWAIT P2, [UR4], R0 ;  /* 0x00000000ff0005a7 */ /* 0x0004e20008041104 */
[----:B------:R-:W-:Y:S02]  /*3c90*/  ULEA UR4, UR10, UR29, 0x9 ;  /* 0x0000001d0a047291 */ /* 0x000fe4000f8e48ff */
[----:B------:R-:W-:Y:S02]  /*3ca0*/  UIADD3 UR12, UPT, UPT, UR6, 0x6, URZ ;  /* 0x00000006060c7890 */ /* 0x000fe4000fffe0ff */
[----:B------:R-:W-:Y:S02]  /*3cb0*/  UIADD3 UR18, UPT, UPT, UR4, 0x2, URZ ;  /* 0x0000000204127890 */ /* 0x000fe4000fffe0ff */
[----:B------:R-:W-:Y:S02]  /*3cc0*/  UIADD3 UR14, UPT, UPT, UR4, 0x4, URZ ;  /* 0x00000004040e7890 */ /* 0x000fe4000fffe0ff */
[----:B------:R-:W-:Y:S01]  /*3cd0*/  UIADD3 UR8, UPT, UPT, UR4, 0x6, URZ ;  /* 0x0000000604087890 */ /* 0x000fe2000fffe0ff */
[----:B------:R-:W-:Y:S01]  /*3ce0*/  UMOV UR7, 0x40004040 ;  /* 0x4000404000077882 */ /* 0x000fe20000000000 */
[----:B------:R-:W-:Y:S01]  /*3cf0*/  UMOV UR5, 0x40004040 ;  /* 0x4000404000057882 */ /* 0x000fe20000000000 */
[----:B------:R-:W-:Y:S01]  /*3d00*/  UMOV UR21, 0x40004040 ;  /* 0x4000404000157882 */ /* 0x000fe20000000000 */
[----:B------:R2:W-:Y:S01]  /*3d10*/  UTCHMMA.2CTA gdesc[UR4], gdesc[UR6], tmem[UR11], tmem[UR40], idesc[UR41], UP2 ;  /* 0x00ff2806040075ea */ /* 0x0005e2000920000b */
[----:B------:R-:W-:Y:S01]  /*3d20*/  UPLOP3.LUT UP2, UPT, UPT, UPT, UPT, 0x80, 0x8 ;  /* 0x000000000008789c */ /* 0x000fe20003f4f070 */
[----:B------:R-:W-:Y:S01]  /*3d30*/  UMOV UR19, 0x40004040 ;  /* 0x4000404000137882 */ /* 0x000fe20000000000 */
[----:B------:R-:W-:Y:S01]  /*3d40*/  UMOV UR17, 0x40004040 ;  /* 0x4000404000117882 */ /* 0x000fe20000000000 */
[----:B------:R2:W-:Y:S01]  /*3d50*/  UTCHMMA.2CTA gdesc[UR18], gdesc[UR20], tmem[UR11], tmem[UR38], idesc[UR39], UPT ;  /* 0x00ff2614120075ea */ /* 0x0005e2000ba0000b */
[----:B------:R-:W-:Y:S01]  /*3d60*/  UMOV UR15, 0x40004040 ;  /* 0x40004040000f7882 */ /* 0x000fe20000000000 */
[----:B------:R-:W-:Y:S01]  /*3d70*/  UMOV UR13, 0x40004040 ;  /* 0x40004040000d7882 */ /* 0x000fe20000000000 */
[----:B------:R-:W-:Y:S01]  /*3d80*/  UMOV UR9, 0x40004040 ;  /* 0x4000404000097882 */ /* 0x000fe20000000000 */
[----:B------:R2:W-:Y:S01]  /*3d90*/  UTCHMMA.2CTA gdesc[UR14], gdesc[UR16], tmem[UR11], tmem[UR36], idesc[UR37], UPT ;  /* 0x00ff24100e0075ea */ /* 0x0005e2000ba0000b */
[----:B------:R2:W-:Y:S01]  /*3da0*/  UTCHMMA.2CTA gdesc[UR8], gdesc[UR12], tmem[UR11], tmem[UR34], idesc[UR35], UPT ;  /* 0x00ff220c080075ea */ /* 0x0005e2000ba0000b */
[----:B------:R2:W-:Y:S01]  /*3db0*/  UTCBAR.2CTA.MULTICAST [UR25], URZ, UR28 ;  /* 0x000000ff190073e9 */ /* 0x0005e2000820081c */
[----:B------:R-:W-:Y:S01]  /*3dc0*/  UMOV UR10, UR23 ;  /* 0x00000017000a7c82 */ /* 0x000fe20008000000 */
[----:B------:R-:W-:Y:S05]  /*3dd0*/  BRA.U UP0, `(.L_x_73) ;  /* 0xfffffffd00507547 */ /* 0x000fea000b83ffff */
.L_x_70:
[----:B--2---:R-:W-:Y:S01]  /*3de0*/  UIADD3 UR4, UPT, UPT, UR31, 0xa0, URZ ;  /* 0x000000a01f047890 */ /* 0x004fe2000fffe0ff */
[----:B------:R-:W-:-:S08]  /*3df0*/  UMOV UR22, UR27 ;  /* 0x0000001b00167c82 */ /* 0x000fd00008000000 */
[----:B------:R2:W-:Y:S01]  /*3e00*/  UTCBAR.2CTA.MULTICAST [UR4], URZ, UR42 ;  /* 0x000000ff040073e9 */ /* 0x0005e2000820082a */
[----:B------:R-:W-:Y:S02]  /*3e10*/  NOP ;  /* 0x0000000000007918 */ /* 0x000fe40000000000 */
.L_x_68:
[----:B--2---:R-:W-:Y:S01]  /*3e20*/  UIADD3 UR4, UPT, UPT, UR32, 0x1, URZ ;  /* 0x0000000120047890 */ /* 0x004fe2000fffe0ff */
[----:B------:R-:W-:-:S03]  /*3e30*/  ISETP.NE.AND P0, PT, R8, 0x2, PT ;  /* 0x000000020800780c */ /* 0x000fc60003f05270 */
[----:B------:R-:W-:Y:S01]  /*3e40*/  UISETP.NE.AND UP0, UPT, UR4, 0x4, UPT ;  /* 0x000000040400788c */ /* 0x000fe2000bf05270 */
[----:B-1----:R-:W-:Y:S02]  /*3e50*/  SEL R0, RZ, 0x1, P0 ;  /* 0x00000001ff007807 */ /* 0x002fe40000000000 */
[----:B------:R-:W-:Y:S01]  /*3e60*/  SEL R8, R8, RZ, P0 ;  /* 0x000000ff08087207 */ /* 0x000fe20000000000 */
[----:B------:R-:W-:Y:S01]  /*3e70*/  USEL UR5, URZ, 0x1, UP0 ;  /* 0x00000001ff057887 */ /* 0x000fe20008000000 */
[----:B------:R-:W-:Y:S01]  /*3e80*/  LOP3.LUT R3, R3, R0, RZ, 0x3c, !PT ;  /* 0x0000000003037212 */ /* 0x000fe200078e3cff */
[----:B------:R-:W-:-:S04]  /*3e90*/  USEL UR32, UR4, URZ, UP0 ;  /* 0x000000ff04207287 */ /* 0x000fc80008000000 */
[----:B------:R-:W-:Y:S01]  /*3ea0*/  LOP3.LUT R9, R9, UR5, RZ, 0x3c, !PT ;  /* 0x0000000509097c12 */ /* 0x000fe2000f8e3cff */
[----:B------:R-:W-:Y:S07]  /*3eb0*/  @P1 BRA `(.L_x_74) ;  /* 0xfffffff800881947 */ /* 0x000fee000383ffff */
[----:B------:R-:W1:Y:S01]  /*3ec0*/  S2UR UR8, SR_CgaCtaId ;  /* 0x00000000000879c3 */ /* 0x000e620000008800 */
[----:B------:R-:W-:Y:S01]  /*3ed0*/  ELECT P0, URZ, PT ;  /* 0x0000000000ff782f */ /* 0x000fe20003800000 */
[----:B------:R-:W-:Y:S01]  /*3ee0*/  HFMA2 R0, -RZ, RZ, 0, 5.9604644775390625e-08 ;  /* 0x00000001ff007431 */ /* 0x000fe200000001ff */
[----:B------:R-:W-:-:S05]  /*3ef0*/  UMOV UR4, 0x40 ;  /* 0x0000004000047882 */ /* 0x000fca0000000000 */
[----:B------:R-:W-:Y:S01]  /*3f00*/  UVIRTCOUNT.DEALLOC.SMPOOL 0x80 ;  /* 0x000000800000784c */ /* 0x000fe20000000000 */
[----:B------:R-:W-:Y:S02]  /*3f10*/  UISETP.NE.AND UP1, UPT, UR46, URZ, UPT ;  /* 0x000000ff2e00728c */ /* 0x000fe4000bf25270 */
[----:B-1----:R-:W-:-:S09]  /*3f20*/  ULEA UR8, UR8, UR4, 0x18 ;  /* 0x0000000408087291 */ /* 0x002fd2000f8ec0ff */
[----:B------:R1:W-:Y:S01]  /*3f30*/  @P0 STS.U8 [UR8+0x1c], R0 ;  /* 0x00001c00ff000988 */ /* 0x0003e20008000008 */
[----:B------:R-:W-:Y:S05]  /*3f40*/  BRA.U UP1, `(.L_x_75) ;  /* 0x0000000101a07547 */ /* 0x000fea000b800000 */
[----:B------:R-:W-:Y:S01]  /*3f50*/  UIADD3 UR7, UPT, UPT, UR26, 0xc0, URZ ;  /* 0x000000c01a077890 */ /* 0x000fe2000fffe0ff */
[----:B------:R-:W-:-:S03]  /*3f60*/  SHF.L.U32 R2, R9, 0x1f, RZ ;  /* 0x0000001f09027819 */ /* 0x000fc600000006ff */
[----:B------:R-:W-:-:S09]  /*3f70*/  ULEA UR4, UR32, UR7, 0x3 ;  /* 0x0000000720047291 */ /* 0x000fd2000f8e18ff */
[----:B------:R-:W2:Y:S02]  /*3f80*/  SYNCS.PHASECHK.TRANS64.TRYWAIT P0, [UR4], R2 ;  /* 0x00000002ff0075a7 */ /* 0x000ea40008001104 */
[----:B--2---:R-:W-:Y:S05]  /*3f90*/  @!P0 BRA `(.L_x_76) ;  /* 0x0000004000ec8947 */ /* 0x004fea0003800000 */
.L_x_156:
        /* <DEDUP_REMOVED lines=9> */
.L_x_158:
        /* <DEDUP_REMOVED lines=9> */
.L_x_160:
[----:B------:R-:W-:-:S04]  /*40c0*/  UIADD3 UR4, UPT, UPT, UR4, 0x1, URZ ;  /* 0x0000000104047890 */ /* 0x000fc8000fffe0ff */
[----:B------:R-:W-:-:S04]  /*40d0*/  UISETP.NE.AND UP0, UPT, UR4, 0x4, UPT ;  /* 0x000000040400788c */ /* 0x000fc8000bf05270 */
[----:B------:R-:W-:Y:S02]  /*40e0*/  USEL UR5, URZ, 0x1, UP0 ;  /* 0x00000001ff057887 */ /* 0x000fe40008000000 */
[----:B------:R-:W-:-:S04]  /*40f0*/  USEL UR4, UR4, URZ, UP0 ;  /* 0x000000ff04047287 */ /* 0x000fc80008000000 */
[----:B------:R-:W-:Y:S01]  /*4100*/  ULEA UR4, UR4, UR7, 0x3 ;  /* 0x0000000704047291 */ /* 0x000fe2000f8e18ff */
[----:B------:R-:W-:-:S04]  /*4110*/  LOP3.LUT R2, R2, UR5, RZ, 0x3c, !PT ;  /* 0x0000000502027c12 */ /* 0x000fc8000f8e3cff */
[----:B------:R-:W-:Y:S01]  /*4120*/  SHF.L.U32 R2, R2, 0x1f, RZ ;  /* 0x0000001f02027819 */ /* 0x000fe200000006ff */
[----:B-1----:R-:W-:-:S04]  /*4130*/  IMAD.U32 R0, RZ, RZ, UR4 ;  /* 0x00000004ff007e24 */ /* 0x002fc8000f8e00ff */
[----:B------:R1:W2:Y:S03]  /*4140*/  SYNCS.PHASECHK.TRANS64.TRYWAIT P0, [R0+URZ], R2 ;  /* 0x00000002000075a7 */ /* 0x0002a600080011ff */
[----:B--2---:R-:W-:Y:S05]  /*4150*/  @!P0 NANOSLEEP.SYNCS 0x989680 ;  /* 0x009896800000895d */ /* 0x004fea0003900000 */
[----:B------:R-:W2:Y:S02]  /*4160*/  @!P0 SYNCS.PHASECHK.TRANS64 P0, [R0+URZ], R2 ;  /* 0x00000002000085a7 */ /* 0x000ea400080010ff */
[----:B--2---:R-:W-:Y:S05]  /*4170*/  @P0 BRA `(.L_x_79) ;  /* 0x0000000000200947 */ /* 0x004fea0003800000 */
.L_x_80:
[----:B--2---:R2:W4:Y:S02]  /*4180*/  SYNCS.PHASECHK.TRANS64.TRYWAIT P0, [R0+URZ], R2 ;  /* 0x00000002000075a7 */ /* 0x00452400080011ff */
[----:B----4-:R-:W-:Y:S05]  /*4190*/  @!P0 NANOSLEEP.SYNCS 0x989680 ;  /* 0x009896800000895d */ /* 0x010fea0003900000 */
[----:B------:R-:W4:Y:S02]  /*41a0*/  @!P0 SYNCS.PHASECHK.TRANS64 P0, [R0+URZ], R2 ;  /* 0x00000002000085a7 */ /* 0x000f2400080010ff */
[----:B----4-:R-:W-:Y:S05]  /*41b0*/  @!P0 BRA `(.L_x_80) ;  /* 0xfffffffc00f08947 */ /* 0x010fea000383ffff */
[----:B------:R-:W-:Y:S05]  /*41c0*/  BRA `(.L_x_79) ;  /* 0x00000000000c7947 */ /* 0x000fea0003800000 */
.L_x_75:
[----:B------:R-:W-:-:S04]  /*41d0*/  UIADD3 UR4, UPT, UPT, UR26, 0x100, URZ ;  /* 0x000001001a047890 */ /* 0x000fc8000fffe0ff */
[----:B------:R-:W-:-:S09]  /*41e0*/  UPRMT UR4, UR45, 0x654, UR4 ;  /* 0x000006542d047896 */ /* 0x000fd20008000004 */
[----:B------:R-:W-:Y:S03]  /*41f0*/  SYNCS.ARRIVE.TRANS64.RED.A1T0 RZ, [UR4], RZ ;  /* 0x000000ffffff79a7 */ /* 0x000fe60008100404 */
.L_x_79:
[----:B-12---:R-:W-:Y:S01]  /*4200*/  SHF.L.U32 R2, RZ, 0x1f, RZ ;  /* 0x0000001fff027819 */ /* 0x006fe200000006ff */
[----:B------:R-:W-:Y:S01]  /*4210*/  UIADD3 UR4, UPT, UPT, UR26, 0x100, URZ ;  /* 0x000001001a047890 */ /* 0x000fe2000fffe0ff */
[----:B------:R-:W-:Y:S02]  /*4220*/  PLOP3.LUT P0, PT, PT, PT, UP1, 0x80, 0x8 ;  /* 0x000000000008781c */ /* 0x000fe40003f0f018 */
[----:B------:R-:W1:Y:S02]  /*4230*/  SYNCS.PHASECHK.TRANS64.TRYWAIT P1, [UR26+0x100], R2 ;  /* 0x00010002ff0075a7 */ /* 0x000e64000802111a */
[----:B-1----:R-:W-:Y:S09]  /*4240*/  @!P1 BRA `(.L_x_81) ;  /* 0x0000004000889947 */ /* 0x002ff20003800000 */
.L_x_162:
[----:B------:R-:W-:Y:S01]  /*4250*/  @!UP1 UPRMT UR4, UR45, 0x654, UR4 ;  /* 0x000006542d049896 */ /* 0x000fe20008000004 */
[----:B------:R-:W-:Y:S01]  /*4260*/  UMOV UR5, 0xffff ;  /* 0x0000ffff00057882 */ /* 0x000fe20000000000 */
[----:B------:R-:W-:-:S07]  /*4270*/  UMOV UR6, 0x1 ;  /* 0x0000000100067882 */ /* 0x000fce0000000000 */
[----:B------:R-:W-:Y:S01]  /*4280*/  @!P0 SYNCS.ARRIVE.TRANS64.RED.A1T0 RZ, [UR4], RZ ;  /* 0x000000ffffff89a7 */ /* 0x000fe20008100404 */
[----:B------:R-:W-:Y:S01]  /*4290*/  NOP ;  /* 0x0000000000007918 */ /* 0x000fe20000000000 */
[----:B-1----:R-:W1:Y:S01]  /*42a0*/  LDS R0, [UR8+0x14] ;  /* 0x00001408ff007984 */ /* 0x002e620008000800 */
[----:B------:R-:W-:-:S04]  /*42b0*/  ULOP3.LUT UR4, UR44, 0xffff, URZ, 0xc0, !UPT ;  /* 0x0000ffff2c047892 */ /* 0x000fc8000f8ec0ff */
[----:B------:R-:W-:-:S04]  /*42c0*/  USHF.R.U32.HI UR4, URZ, 0x5, UR4 ;  /* 0x00000005ff047899 */ /* 0x000fc80008011604 */
[----:B------:R-:W-:Y:S02]  /*42d0*/  USHF.L.U32 UR5, UR5, UR4, URZ ;  /* 0x0000000405057299 */ /* 0x000fe400080006ff */
[----:B------:R-:W-:-:S04]  /*42e0*/  USHF.L.U32 UR4, UR6, UR4, URZ ;  /* 0x0000000406047299 */ /* 0x000fc800080006ff */
[----:B-1----:R-:W-:-:S04]  /*42f0*/  LOP3.LUT R0, R0, UR5, RZ, 0xc0, !PT ;  /* 0x0000000500007c12 */ /* 0x002fc8000f8ec0ff */
[----:B------:R-:W-:-:S13]  /*4300*/  ISETP.NE.AND P0, PT, R0, UR5, PT ;  /* 0x0000000500007c0c */ /* 0x000fda000bf05270 */
[----:B------:R-:W-:Y:S05]  /*4310*/  @P0 BRA `(.L_x_82) ;  /* 0x0000000000580947 */ /* 0x000fea0003800000 */
[----:B------:R-:W1:Y:S02]  /*4320*/  LDS R0, [UR8+0x18] ;  /* 0x00001808ff007984 */ /* 0x000e640008000800 */
[----:B-1----:R-:W-:-:S04]  /*4330*/  LOP3.LUT R0, R0, UR4, RZ, 0xc0, !PT ;  /* 0x0000000400007c12 */ /* 0x002fc8000f8ec0ff */
[----:B------:R-:W-:-:S13]  /*4340*/  ISETP.NE.AND P0, PT, R0, UR4, PT ;  /* 0x0000000400007c0c */ /* 0x000fda000bf05270 */
[----:B------:R-:W-:Y:S05]  /*4350*/  @P0 BRA `(.L_x_83) ;  /* 0x00000000003c0947 */ /* 0x000fea0003800000 */
[----:B------:R-:W1:Y:S01]  /*4360*/  S2R R2, SR_LANEID ;  /* 0x0000000000027919 */ /* 0x000e620000000000 */
[----:B------:R-:W-:-:S06]  /*4370*/  ULOP3.LUT UR5, URZ, UR5, URZ, 0x33, !UPT ;  /* 0x00000005ff057292 */ /* 0x000fcc000f8e33ff */
[----:B------:R-:W-:-:S04]  /*4380*/  IMAD.U32 R0, RZ, RZ, UR5 ;  /* 0x00000005ff007e24 */ /* 0x000fc8000f8e00ff */
[----:B------:R2:W4:Y:S02]  /*4390*/  REDUX UR7, R0 ;  /* 0x00000000000773c4 */ /* 0x0005240000000000 */
[----:B------:R1:W-:Y:S01]  /*43a0*/  UTCATOMSWS.AND URZ, UR5 ;  /* 0x0000000500ff79e3 */ /* 0x0003e20008000000 */
[----:B--2---:R-:W-:Y:S01]  /*43b0*/  LOP3.LUT R0, RZ, UR4, RZ, 0x33, !PT ;  /* 0x00000004ff007c12 */ /* 0x004fe2000f8e33ff */
[----:B------:R-:W-:Y:S02]  /*43c0*/  VOTEU.ANY UR4, UPT, PT ;  /* 0x0000000000047886 */ /* 0x000fe400038e0100 */
[----:B------:R-:W-:Y:S02]  /*43d0*/  UFLO.U32 UR4, UR4 ;  /* 0x00000004000472bd */ /* 0x000fe400080e0000 */
[----:B------:R-:W2:Y:S04]  /*43e0*/  REDUX UR6, R0 ;  /* 0x00000000000673c4 */ /* 0x000ea80000000000 */
[----:B-1----:R-:W-:-:S02]  /*43f0*/  ISETP.EQ.U32.AND P0, PT, R2, UR4, PT ;  /* 0x0000000402007c0c */ /* 0x002fc4000bf02070 */
[----:B----4-:R-:W-:-:S11]  /*4400*/  MOV R2, UR7 ;  /* 0x0000000700027c02 */ /* 0x010fd60008000f00 */
[----:B------:R1:W-:Y:S01]  /*4410*/  @P0 ATOMS.AND RZ, [UR8+0x14], R2 ;  /* 0x00001402ffff098c */ /* 0x0003e2000a800008 */
[----:B--2---:R-:W-:-:S05]  /*4420*/  IMAD.U32 R0, RZ, RZ, UR6 ;  /* 0x00000006ff007e24 */ /* 0x004fca000f8e00ff */
[----:B------:R1:W-:Y:S01]  /*4430*/  @P0 ATOMS.AND RZ, [UR8+0x18], R0 ;  /* 0x00001800ffff098c */ /* 0x0003e2000a800008 */
[----:B------:R-:W-:Y:S05]  /*4440*/  BRA `(.L_x_84) ;  /* 0x0000000000147947 */ /* 0x000fea0003800000 */
.L_x_83:
[----:B------:R-:W-:Y:S02]  /*4450*/  MOV R2, 0x4470 ;  /* 0x0000447000027802 */ /* 0x000fe40000000f00 */
[----:B---3-5:R-:W-:Y:S05]  /*4460*/  CALL.REL.NOINC `($__internal_0_$__cuda_sm10x_tcgen05_guardrail_trap_col_being_dealloced_not_returned_by_alloc) ;  /* 0x0000004000f47944 */ /* 0x028fea0003c00000 */
[----:B------:R-:W-:Y:S05]  /*4470*/  BRA `(.L_x_84) ;  /* 0x0000000000087947 */ /* 0x000fea0003800000 */
.L_x_82:
[----:B------:R-:W-:Y:S02]  /*4480*/  MOV R2, 0x44a0 ;  /* 0x000044a000027802 */ /* 0x000fe40000000f00 */
[----:B---3-5:R-:W-:Y:S05]  /*4490*/  CALL.REL.NOINC `($__internal_2_$__cuda_sm10x_tcgen05_guardrail_trap_unallocated_columns_being_dealloced) ;  /* 0x0000004400007944 */ /* 0x028fea0003c00000 */
.L_x_84:
[----:B------:R-:W-:Y:S01]  /*44a0*/  NOP ;  /* 0x0000000000007918 */ /* 0x000fe20000000000 */
[----:B------:R-:W-:Y:S05]  /*44b0*/  EXIT ;  /* 0x000000000000794d */ /* 0x000fea0003800000 */
.L_x_55:
[----:B------:R-:W-:-:S09]  /*44c0*/  UISETP.NE.OR UP0, UPT, UR13, 0x3, !UP3 ;  /* 0x000000030d00788c */ /* 0x000fd2000df05670 */
[----:B------:R-:W-:Y:S05]  /*44d0*/  BRA.U UP0, `(.L_x_85) ;  /* 0x0000001100387547 */ /* 0x000fea000b800000 */
[----:B------:R-:W1:Y:S01]  /*44e0*/  S2UR UR6, SR_CgaCtaId ;  /* 0x00000000000679c3 */ /* 0x000e620000008800 */
[----:B------:R-:W2:Y:S01]  /*44f0*/  LDCU UR37, c[0x0][0x370] ;  /* 0x00006e00ff2577ac */ /* 0x000ea20008000800 */
[----:B------:R-:W-:Y:S02]  /*4500*/  HFMA2 R13, -RZ, RZ, 0, 0 ;  /* 0x00000000ff0d7431 */ /* 0x000fe400000001ff */
[----:B------:R-:W-:Y:S01]  /*4510*/  IMAD.MOV.U32 R15, RZ, RZ, 0x1 ;  /* 0x00000001ff0f7424 */ /* 0x000fe200078e00ff */
[----:B------:R-:W-:Y:S01]  /*4520*/  MOV R7, 0x1000 ;  /* 0x0000100000077802 */ /* 0x000fe20000000f00 */
[----:B------:R-:W2:Y:S01]  /*4530*/  LDCU.128 UR32, c[0x0][0xb10] ;  /* 0x00016200ff2077ac */ /* 0x000ea20008000c00 */
[----:B------:R-:W-:Y:S01]  /*4540*/  IMAD.MOV.U32 R14, RZ, RZ, RZ ;  /* 0x000000ffff0e7224 */ /* 0x000fe200078e00ff */
[----:B------:R-:W3:Y:S01]  /*4550*/  LDC.64 R16, c[0x0][0x348] ;  /* 0x0000d200ff107b82 */ /* 0x000ee20000000a00 */
[----:B------:R-:W4:Y:S01]  /*4560*/  LDCU UR31, c[0x0][0x374] ;  /* 0x00006e80ff1f77ac */ /* 0x000f220008000800 */
[----:B------:R-:W4:Y:S06]  /*4570*/  LDCU UR15, c[0x0][0xb0c] ;  /* 0x00016180ff0f77ac */ /* 0x000f2c0008000800 */
[----:B------:R-:W3:Y:S01]  /*4580*/  LDC.64 R2, c[0x0][0x888] ;  /* 0x00022200ff027b82 */ /* 0x000ee20000000a00 */
[----:B------:R-:W4:Y:S01]  /*4590*/  LDCU UR40, c[0x0][0xb20] ;  /* 0x00016400ff2877ac */ /* 0x000f220008000800 */
[----:B------:R-:W4:Y:S06]  /*45a0*/  LDCU UR4, c[0x0][0xb30] ;  /* 0x00016600ff0477ac */ /* 0x000f2c0008000800 */
[----:B------:R-:W3:Y:S01]  /*45b0*/  LDC.64 R4, c[0x0][0x890] ;  /* 0x00022400ff047b82 */ /* 0x000ee20000000a00 */
[----:B------:R-:W-:Y:S01]  /*45c0*/  UMOV UR29, 0x400 ;  /* 0x00000400001d7882 */ /* 0x000fe20000000000 */
[----:B------:R-:W-:-:S02]  /*45d0*/  UPLOP3.LUT UP3, UPT, UPT, UPT, UPT, 0x40, 0x4 ;  /* 0x000000000004789c */ /* 0x000fc40003f6e870 */
[----:B-1----:R-:W-:Y:S02]  /*45e0*/  ULEA UR29, UR6, UR29, 0x18 ;  /* 0x0000001d061d7291 */ /* 0x002fe4000f8ec0ff */
[----:B--2---:R-:W-:Y:S02]  /*45f0*/  UIMAD.WIDE.U32 UR6, UR37, UR32, URZ ;  /* 0x00000020250672a5 */ /* 0x004fe4000f8e00ff */
[----:B----4-:R-:W-:Y:S02]  /*4600*/  UIMAD.WIDE.U32 UR8, UR31, UR35, URZ ;  /* 0x000000231f0872a5 */ /* 0x010fe4000f8e00ff */
[----:B------:R-:W-:Y:S02]  /*4610*/  UISETP.GE.AND UP0, UPT, UR42, 0x1, UPT ;  /* 0x000000012a00788c */ /* 0x000fe4000bf06270 */
[----:B------:R-:W-:Y:S01]  /*4620*/  UISETP.NE.AND UP4, UPT, UR42, 0x1, UPT ;  /* 0x000000012a00788c */ /* 0x000fe2000bf85270 */
[----:B------:R-:W-:Y:S02]  /*4630*/  UMOV UR6, UR7 ;  /* 0x0000000700067c82 */ /* 0x000fe40008000000 */
[----:B------:R-:W-:Y:S01]  /*4640*/  UMOV UR38, UR9 ;  /* 0x0000000900267c82 */ /* 0x000fe20008000000 */
[----:B------:R-:W1:Y:S01]  /*4650*/  LDCU.64 UR22, c[0x0][0xb28] ;  /* 0x00016500ff1677ac */ /* 0x000e620008000a00 */
[----:B------:R-:W-:-:S02]  /*4660*/  UISETP.NE.AND UP6, UPT, UR15, 0x1, UPT ;  /* 0x000000010f00788c */ /* 0x000fc4000bfc5270 */
[----:B------:R-:W-:Y:S02]  /*4670*/  UISETP.NE.AND UP5, UPT, UR34, 0x1, UPT ;  /* 0x000000012200788c */ /* 0x000fe4000bfa5270 */
[----:B------:R-:W-:Y:S02]  /*4680*/  USHF.R.U32.HI UR39, URZ, UR33, UR6 ;  /* 0x00000021ff277299 */ /* 0x000fe40008011606 */
[----:B------:R-:W-:Y:S02]  /*4690*/  USHF.R.U32.HI UR38, URZ, UR40, UR38 ;  /* 0x00000028ff267299 */ /* 0x000fe40008011626 */
[----:B------:R-:W-:Y:S01]  /*46a0*/  UISETP.NE.AND UP2, UPT, UR4, 0x1, UPT ;  /* 0x000000010400788c */ /* 0x000fe2000bf45270 */
[----:B------:R-:W-:-:S10]  /*46b0*/  UMOV UR12, URZ ;  /* 0x000000ff000c7c82 */ /* 0x000fd40008000000 */
.L_x_94:
[C---:B------:R-:W-:Y:S02]  /*46c0*/  LEA R12, R14.reuse, UR29, 0x3 ;  /* 0x0000001d0e0c7c11 */ /* 0x040fe4000f8e18ff */
[----:B------:R-:W-:Y:S02]  /*46d0*/  SHF.L.U32 R0, R13, 0x1f, RZ ;  /* 0x0000001f0d007819 */ /* 0x000fe400000006ff */
[----:B------:R-:W-:Y:S02]  /*46e0*/  LEA R8, R14, UR29, 0x4 ;  /* 0x0000001d0e087c11 */ /* 0x000fe4000f8e20ff */
[----:B------:R-:W2:Y:S02]  /*46f0*/  SYNCS.PHASECHK.TRANS64.TRYWAIT P0, [R12+URZ+0x80], R0 ;  /* 0x000080000c0075a7 */ /* 0x000ea400080011ff */
[----:B--2-4-:R-:W-:Y:S05]  /*4700*/  @!P0 BRA `(.L_x_86) ;  /* 0x0000003c00708947 */ /* 0x014fea0003800000 */
.L_x_163:
[----:B------:R-:W4:Y:S01]  /*4710*/  LDS.128 R8, [R8+0x110] ;  /* 0x0001100008087984 */ /* 0x000f220000000c00 */
[----:B------:R-:W-:Y:S01]  /*4720*/  UISETP.GE.AND UP0, UPT, UR42, 0x1, UPT ;  /* 0x000000012a00788c */ /* 0x000fe2000bf06270 */
[----:B------:R-:W-:Y:S01]  /*4730*/  @!PT LDS RZ, [RZ] ;  /* 0x00000000fffff984 */ /* 0x000fe20000000800 */
[----:B------:R-:W-:Y:S01]  /*4740*/  @!PT LDS RZ, [RZ] ;  /* 0x00000000fffff984 */ /* 0x000fe20000000800 */
[----:B------:R-:W-:Y:S01]  /*4750*/  @!PT LDS RZ, [RZ] ;  /* 0x00000000fffff984 */ /* 0x000fe20000000800 */
[----:B------:R-:W-:Y:S01]  /*4760*/  @!PT LDS RZ, [RZ] ;  /* 0x00000000fffff984 */ /* 0x000fe20000000800 */
[----:B------:R1:W-:Y:S06]  /*4770*/  MEMBAR.ALL.CTA ;  /* 0x0000000000007992 */ /* 0x0003ec0000008000 */
[----:B-1----:R-:W1:Y:S01]  /*4780*/  FENCE.VIEW.ASYNC.S ;  /* 0x00000000000073c6 */ /* 0x002e620000000000 */
[----:B----4-:R-:W-:Y:S11]  /*4790*/  LOP3.LUT P0, RZ, R10, 0x1, RZ, 0xc0, !PT ;  /* 0x000000010aff7812 */ /* 0x010ff6000780c0ff */
[----:B------:R-:W-:Y:S02]  /*47a0*/  @!UPT UIADD3 URZ, UPT, UPT, URZ, URZ, URZ ;  /* 0x000000fffffff290 */ /* 0x000fe4000fffe0ff */
[----:B-1----:R-:W-:Y:S01]  /*47b0*/  VOTEU.ANY UP1, P0 ;  /* 0x0000000000ff7886 */ /* 0x002fe20000020100 */
[----:B------:R-:W-:Y:S11]  /*47c0*/  PLOP3.LUT P0, PT, PT, PT, UP1, 0x80, 0x8 ;  /* 0x000000000008781c */ /* 0x000ff60003f0f018 */
[----:B------:R-:W-:Y:S02]  /*47d0*/  @!UPT UIADD3 URZ, UPT, UPT, URZ, URZ, URZ ;  /* 0x000000fffffff290 */ /* 0x000fe4000fffe0ff */
[----:B--2---:R-:W-:Y:S02]  /*47e0*/  @P0 SHF.R.U32.HI R0, RZ, 0x10, R9 ;  /* 0x00000010ff000819 */ /* 0x004fe40000011609 */
[----:B------:R-:W-:Y:S02]  /*47f0*/  @P0 MOV R6, R8 ;  /* 0x0000000800060202 */ /* 0x000fe40000000f00 */
[----:B------:R-:W-:Y:S01]  /*4800*/  @P0 R2UR UR4, R0 ;  /* 0x00000000000402ca */ /* 0x000fe200000e0000 */
[----:B------:R-:W-:Y:S01]  /*4810*/  VIADD R0, R12, 0x90 ;  /* 0x000000900c007836 */ /* 0x000fe20000000000 */
[----:B------:R-:W-:Y:S02]  /*4820*/  @P0 LOP3.LUT R8, R9, 0xffff, RZ, 0xc0, !PT ;  /* 0x0000ffff09080812 */ /* 0x000fe400078ec0ff */
[----:B------:R-:W-:Y:S02]  /*4830*/  @P0 R2UR UR6, R6 ;  /* 0x00000000060602ca */ /* 0x000fe400000e0000 */
[----:B------:R-:W-:Y:S02]  /*4840*/  PRMT R0, RZ, 0x654, R0 ;  /* 0x00000654ff007816 */ /* 0x000fe40000000000 */
[----:B------:R-:W-:Y:S02]  /*4850*/  @P0 R2UR UR5, R8 ;  /* 0x00000000080502ca */ /* 0x000fe400000e0000 */
[----:B------:R1:W-:Y:S03]  /*4860*/  SYNCS.ARRIVE.TRANS64.RED.A1T0 RZ, [R0+URZ], RZ ;  /* 0x000000ff00ff79a7 */ /* 0x0003e600081004ff */
[----:B------:R-:W-:Y:S04]  /*4870*/  @UP1 UMOV UR30, UR4 ;  /* 0x00000004001e1c82 */ /* 0x000fe80008000000 */
[----:B------:R-:W-:Y:S04]  /*4880*/  @UP1 UMOV UR14, UR6 ;  /* 0x00000006000e1c82 */ /* 0x000fe80008000000 */
[----:B------:R-:W-:Y:S01]  /*4890*/  @UP1 UMOV UR13, UR5 ;  /* 0x00000005000d1c82 */ /* 0x000fe20008000000 */
[----:B------:R-:W-:Y:S05]  /*48a0*/  BRA.U !UP0, `(.L_x_87) ;  /* 0x0000000108a47547 */ /* 0x000fea000b800000 */
[----:B------:R-:W-:Y:S02]  /*48b0*/  UIMAD.WIDE.U32 UR8, UR13, UR35, URZ ;  /* 0x000000230d0872a5 */ /* 0x000fe4000f8e00ff */
[----:B------:R-:W-:Y:S02]  /*48c0*/  UIMAD.WIDE.U32 UR10, UR14, UR32, URZ ;  /* 0x000000200e0a72a5 */ /* 0x000fe4000f8e00ff */
[----:B------:R-:W-:Y:S02]  /*48d0*/  USEL UR4, UR31, UR38, !UP5 ;  /* 0x000000261f047287 */ /* 0x000fe4000e800000 */
[----:B------:R-:W-:Y:S02]  /*48e0*/  USEL UR7, UR37, UR39, !UP6 ;  /* 0x0000002725077287 */ /* 0x000fe4000f000000 */
[----:B------:R-:W-:Y:S02]  /*48f0*/  UIMAD.WIDE.U32 UR16, UR4, UR22, URZ ;  /* 0x00000016041072a5 */ /* 0x000fe4000f8e00ff */
[----:B------:R-:W-:Y:S01]  /*4900*/  UIMAD.WIDE.U32 UR18, UR7, UR22, URZ ;  /* 0x00000016071272a5 */ /* 0x000fe2000f8e00ff */
[----:B------:R-:W-:Y:S02]  /*4910*/  UMOV UR5, UR9 ;  /* 0x0000000900057c82 */ /* 0x000fe40008000000 */
[----:B------:R-:W-:Y:S03]  /*4920*/  USHF.R.U32.HI UR6, URZ, UR40, UR5 ;  /* 0x00000028ff067299 */ /* 0x000fe60008011605 */
[----:B------:R-:W-:Y:S01]  /*4930*/  UMOV UR5, UR11 ;  /* 0x0000000b00057c82 */ /* 0x000fe20008000000 */
[----:B------:R-:W-:Y:S02]  /*4940*/  USEL UR6, UR13, UR6, !UP5 ;  /* 0x000000060d067287 */ /* 0x000fe4000e800000 */
[----:B------:R-:W-:Y:S02]  /*4950*/  USHF.R.U32.HI UR8, URZ, UR33, UR5 ;  /* 0x00000021ff087299 */ /* 0x000fe40008011605 */
[----:B------:R-:W-:Y:S01]  /*4960*/  UIMAD.WIDE.U32 UR10, UR6, UR22, URZ ;  /* 0x00000016060a72a5 */ /* 0x000fe2000f8e00ff */
[----:B------:R-:W-:Y:S02]  /*4970*/  UMOV UR5, UR17 ;  /* 0x0000001100057c82 */ /* 0x000fe40008000000 */
[----:B------:R-:W-:Y:S03]  /*4980*/  @UP4 USHF.R.U32.HI UR4, URZ, UR23, UR5 ;  /* 0x00000017ff044299 */ /* 0x000fe60008011605 */
[----:B------:R-:W-:Y:S01]  /*4990*/  UMOV UR5, UR19 ;  /* 0x0000001300057c82 */ /* 0x000fe20008000000 */
[----:B------:R-:W-:Y:S02]  /*49a0*/  UIMAD UR4, UR42, UR4, URZ ;  /* 0x000000042a0472a4 */ /* 0x000fe4000f8e02ff */
[----:B------:R-:W-:Y:S02]  /*49b0*/  @UP4 USHF.R.U32.HI UR7, URZ, UR23, UR5 ;  /* 0x00000017ff074299 */ /* 0x000fe40008011605 */
[----:B------:R-:W-:Y:S02]  /*49c0*/  USEL UR5, UR14, UR8, !UP6 ;  /* 0x000000080e057287 */ /* 0x000fe4000f000000 */
[----:B------:R-:W-:Y:S02]  /*49d0*/  UIMAD UR8, UR42, UR7, URZ ;  /* 0x000000072a0872a4 */ /* 0x000fe4000f8e02ff */
[----:B------:R-:W-:Y:S03]  /*49e0*/  UISETP.GE.AND UP0, UPT, UR6, UR4, UPT ;  /* 0x000000040600728c */ /* 0x000fe6000bf06270 */
[----:B------:R-:W-:Y:S01]  /*49f0*/  UMOV UR4, UR11 ;  /* 0x0000000b00047c82 */ /* 0x000fe20008000000 */
[----:B------:R-:W-:Y:S02]  /*4a00*/  UISETP.GE.OR UP0, UPT, UR5, UR8, UP0 ;  /* 0x000000080500728c */ /* 0x000fe40008706670 */
[----:B------:R-:W-:Y:S02]  /*4a10*/  USHF.R.U32.HI UR4, URZ, UR23, UR4 ;  /* 0x00000017ff047299 */ /* 0x000fe40008011604 */
[----:B------:R-:W-:Y:S02]  /*4a20*/  UIMAD.WIDE.U32 UR8, UR5, UR22, URZ ;  /* 0x00000016050872a5 */ /* 0x000fe4000f8e00ff */
[----:B------:R-:W-:Y:S04]  /*4a30*/  USEL UR10, UR6, UR4, !UP4 ;  /* 0x00000004060a7287 */ /* 0x000fe8000e000000 */
[----:B------:R-:W-:Y:S01]  /*4a40*/  UIADD3 UR11, UPT, UPT, -UR10, URZ, URZ ;  /* 0x000000ff0a0b7290 */ /* 0x000fe2000fffe1ff */
[----:B------:R-:W-:Y:S02]  /*4a50*/  @!UP0 UMOV UR4, UR9 ;  /* 0x0000000900048c82 */ /* 0x000fe40008000000 */
[----:B------:R-:W-:Y:S02]  /*4a60*/  @!UP0 USHF.R.U32.HI UR4, URZ, UR23, UR4 ;  /* 0x00000017ff048299 */ /* 0x000fe40008011604 */
[----:B------:R-:W-:Y:S02]  /*4a70*/  UIMAD UR8, UR42, UR11, UR6 ;  /* 0x0000000b2a0872a4 */ /* 0x000fe4000f8e0206 */
[----:B------:R-:W-:Y:S04]  /*4a80*/  @!UP0 USEL UR4, UR5, UR4, !UP4 ;  /* 0x0000000405048287 */ /* 0x000fe8000e000000 */
[----:B------:R-:W-:Y:S02]  /*4a90*/  @!UP0 UIMAD UR7, UR7, UR8, UR4 ;  /* 0x00000008070782a4 */ /* 0x000fe4000f8e0204 */
[----:B------:R-:W-:Y:S02]  /*4aa0*/  @!UP0 UIADD3 UR9, UPT, UPT, UR10, -UR4, URZ ;  /* 0x800000040a098290 */ /* 0x000fe4000fffe0ff */
[----:B------:R-:W-:Y:S02]  /*4ab0*/  UIADD3 UR8, UPT, UPT, -UR6, URZ, URZ ;  /* 0x000000ff06087290 */ /* 0x000fe4000fffe1ff */
[----:B------:R-:W-:Y:S02]  /*4ac0*/  UIADD3 UR4, UPT, UPT, -UR5, URZ, URZ ;  /* 0x000000ff05047290 */ /* 0x000fe4000fffe1ff */
[----:B------:R-:W-:Y:S03]  /*4ad0*/  @!UP0 UIMAD UR6, UR9, UR42, UR5 ;  /* 0x0000002a090682a4 */ /* 0x000fe6000f8e0205 */
[----:B------:R-:W-:Y:S01]  /*4ae0*/  @!UP0 UMOV UR5, UR7 ;  /* 0x0000000700058c82 */ /* 0x000fe20008000000 */
[----:B------:R-:W-:Y:S02]  /*4af0*/  UIMAD UR7, UR15, UR4, UR14 ;  /* 0x000000040f0772a4 */ /* 0x000fe4000f8e020e */
[----:B------:R-:W-:Y:S02]  /*4b00*/  UIMAD UR4, UR34, UR8, UR13 ;  /* 0x00000008220472a4 */ /* 0x000fe4000f8e020d */
[----:B------:R-:W-:Y:S02]  /*4b10*/  UIMAD UR14, UR5, UR15, UR7 ;  /* 0x0000000f050e72a4 */ /* 0x000fe4000f8e0207 */
[----:B------:R-:W-:Y:S11]  /*4b20*/  UIMAD UR13, UR6, UR34, UR4 ;  /* 0x00000022060d72a4 */ /* 0x000ff6000f8e0204 */
[----:B------:R-:W-:Y:S01]  /*4b30*/  @!UPT UIADD3 URZ, UPT, UPT, URZ, URZ, URZ ;  /* 0x000000fffffff290 */ /* 0x000fe2000fffe0ff */
.L_x_87:
[----:B------:R-:W2:Y:S01]  /*4b40*/  @!UP2 LDCU.128 UR8, c[0x0][0xb10] ;  /* 0x00016200ff08a7ac */ /* 0x000ea20008000c00 */
[C---:B---3--:R-:W-:Y:S02]  /*4b50*/  ISETP.NE.U32.AND P1, PT, R4.reuse, RZ, PT ;  /* 0x000000ff0400720c */ /* 0x048fe40003f25070 */
[----:B------:R-:W-:Y:S02]  /*4b60*/  ISETP.NE.U32.AND P0, PT, R4, RZ, PT ;  /* 0x000000ff0400720c */ /* 0x000fe40003f05070 */
[C---:B------:R-:W-:Y:S02]  /*4b70*/  ISETP.NE.AND.EX P1, PT, R5.reuse, RZ, PT, P1 ;  /* 0x000000ff0500720c */ /* 0x040fe40003f25310 */
[----:B------:R-:W-:Y:S01]  /*4b80*/  ISETP.NE.AND.EX P0, PT, R5, RZ, PT, P0 ;  /* 0x000000ff0500720c */ /* 0x000fe20003f05300 */
[----:B------:R-:W3:Y:S01]  /*4b90*/  @!UP2 LDCU UR5, c[0x0][0xb0c] ;  /* 0x00016180ff05a7ac */ /* 0x000ee20008000800 */
[----:B------:R-:W-:Y:S02]  /*4ba0*/  USHF.L.U32 UR26, UR25, 0x6, URZ ;  /* 0x00000006191a7899 */ /* 0x000fe400080006ff */
[----:B------:R-:W-:Y:S02]  /*4bb0*/  USHF.L.U32 UR27, UR20, 0x6, URZ ;  /* 0x00000006141b7899 */ /* 0x000fe400080006ff */
[----:B--2---:R-:W-:Y:S07]  /*4bc0*/  UIMAD.WIDE.U32 UR6, UR14, UR8, URZ ;  /* 0x000000080e0672a5 */ /* 0x004fee000f8e00ff */
[----:B------:R-:W-:Y:S01]  /*4bd0*/  @!UP2 UMOV UR4, UR7 ;  /* 0x000000070004ac82 */ /* 0x000fe20008000000 */
[----:B---3--:R-:W-:Y:S02]  /*4be0*/  @!UP2 UISETP.NE.AND UP0, UPT, UR5, 0x1, UPT ;  /* 0x000000010500a88c */ /* 0x008fe4000bf05270 */
[----:B------:R-:W-:Y:S02]  /*4bf0*/  @!UP2 USHF.R.U32.HI UR4, URZ, UR9, UR4 ;  /* 0x00000009ff04a299 */ /* 0x000fe40008011604 */
[----:B------:R-:W-:Y:S02]  /*4c00*/  UIMAD.WIDE.U32 UR6, UR13, UR11, URZ ;  /* 0x0000000b0d0672a5 */ /* 0x000fe4000f8e00ff */
[----:B------:R-:W-:Y:S02]  /*4c10*/  @!UP2 USEL UR8, UR14, UR4, !UP0 ;  /* 0x000000040e08a287 */ /* 0x000fe4000c000000 */
[----:B------:R-:W-:Y:S03]  /*4c20*/  @!UP2 UISETP.NE.AND UP0, UPT, UR10, 0x1, UPT ;  /* 0x000000010a00a88c */ /* 0x000fe6000bf05270 */
[----:B------:R-:W-:Y:S02]  /*4c30*/  @!UP2 UMOV UR6, UR7 ;  /* 0x000000070006ac82 */ /* 0x000fe40008000000 */
[----:B------:R-:W2:Y:S02]  /*4c40*/  @!UP2 LDCU UR4, c[0x0][0xb20] ;  /* 0x00016400ff04a7ac */ /* 0x000ea40008000800 */
[----:B--2---:R-:W-:Y:S04]  /*4c50*/  @!UP2 USHF.R.U32.HI UR6, URZ, UR4, UR6 ;  /* 0x00000004ff06a299 */ /* 0x004fe80008011606 */
[----:B------:R-:W-:Y:S04]  /*4c60*/  @!UP2 USEL UR6, UR13, UR6, !UP0 ;  /* 0x000000060d06a287 */ /* 0x000fe8000c000000 */
[----:B------:R-:W-:Y:S02]  /*4c70*/  @!UP2 UIADD3 UR4, UPT, UPT, -UR8, UR6, URZ ;  /* 0x000000060804a290 */ /* 0x000fe4000fffe1ff */
[----:B------:R-:W-:Y:S02]  /*4c80*/  @!UP2 UIADD3 UR6, UPT, UPT, UR8, -UR6, URZ ;  /* 0x800000060806a290 */ /* 0x000fe4000fffe0ff */
[----:B------:R-:W-:Y:S02]  /*4c90*/  @!UP2 UIMAD UR14, UR4, UR5, UR14 ;  /* 0x00000005040ea2a4 */ /* 0x000fe4000f8e020e */
[----:B------:R-:W-:Y:S01]  /*4ca0*/  @!UP2 UIMAD UR13, UR6, UR10, UR13 ;  /* 0x0000000a060da2a4 */ /* 0x000fe2000f8e020d */
[----:B------:R-:W-:Y:S11]  /*4cb0*/  BRA.U UP3, `(.L_x_88) ;  /* 0x0000000103107547 */ /* 0x000ff6000b800000 */
[----:B------:R-:W-:Y:S04]  /*4cc0*/  MOV R6, UR43 ;  /* 0x0000002b00067c02 */ /* 0x000fe80008000f00 */
[----:B------:R-:W-:Y:S04]  /*4cd0*/  SHF.L.U32 R6, R6, 0x1f, RZ ;  /* 0x0000001f06067819 */ /* 0x000fe800000006ff */
[----:B------:R-:W2:Y:S02]  /*4ce0*/  SYNCS.PHASECHK.TRANS64.TRYWAIT P2, [UR29+0x78], R6 ;  /* 0x00007806ff0075a7 */ /* 0x000ea4000804111d */
[----:B--2---:R-:W-:Y:S05]  /*4cf0*/  @!P2 BRA `(.L_x_89) ;  /* 0x000000380008a947 */ /* 0x004fea0003800000 */
.L_x_88:
[----:B------:R-:W-:Y:S05]  /*4d00*/  @!P1 BRA `(.L_x_90) ;  /* 0x0000000000309947 */ /* 0x000fea0003800000 */
[----:B------:R-:W-:Y:S01]  /*4d10*/  ISETP.NE.U32.AND P1, PT, R2, RZ, PT ;  /* 0x000000ff0200720c */ /* 0x000fe20003f25070 */
[----:B------:R-:W2:Y:S01]  /*4d20*/  LDCU.64 UR4, c[0x0][0x358] ;  /* 0x00006b00ff0477ac */ /* 0x000ea20008000a00 */
[----:B------:R-:W-:Y:S02]  /*4d30*/  IMAD.MOV.U32 R46, RZ, RZ, 0x1 ;  /* 0x00000001ff2e7424 */ /* 0x000fe400078e00ff */
[----:B------:R-:W-:Y:S11]  /*4d40*/  ISETP.NE.AND.EX P1, PT, R3, RZ, PT, P1 ;  /* 0x000000ff0300720c */ /* 0x000ff60003f25310 */
[----:B------:R-:W-:Y:S02]  /*4d50*/  @!UPT UIADD3 URZ, UPT, UPT, URZ, URZ, URZ ;  /* 0x000000fffffff290 */ /* 0x000fe4000fffe0ff */
[----:B------:R-:W3:Y:S01]  /*4d60*/  @P1 LDC.64 R8, c[0x0][0x888] ;  /* 0x00022200ff081b82 */ /* 0x000ee20000000a00 */
[----:B-1----:R-:W-:Y:S04]  /*4d70*/  @P1 IMAD R0, R4, UR36, RZ ;  /* 0x0000002404001c24 */ /* 0x002fe8000f8e02ff */
[----:B---3--:R-:W-:Y:S04]  /*4d80*/  @P1 IMAD.WIDE R8, R0, 0x4, R8 ;  /* 0x0000000400081825 */ /* 0x008fe800078e0208 */
[----:B------:R-:W-:Y:S01]  /*4d90*/  HFMA2 R0, -RZ, RZ, 0, 5.9604644775390625e-08 ;  /* 0x00000001ff007431 */ /* 0x000fe200000001ff */
[----:B--2--5:R2:W5:Y:S04]  /*4da0*/  @P1 LDG.E R26, desc[UR4][R8.64] ;  /* 0x00000004081a1981 */ /* 0x024568000c1e1900 */
[----:B------:R-:W-:Y:S01]  /*4db0*/  @!P1 PRMT R46, R0, 0x7610, R46 ;  /* 0x00007610002e9816 */ /* 0x000fe2000000002e */
[----:B--2---:R-:W3:Y:S06]  /*4dc0*/  @!P1 LDC R26, c[0x0][0x880] ;  /* 0x00022000ff1a9b82 */ /* 0x004eec0000000800 */
.L_x_90:
[----:B---3-5:R-:W-:Y:S01]  /*4dd0*/  @!P0 FSETP.EQ.AND P1, PT, R26, RZ, PT ;  /* 0x000000ff1a00820b */ /* 0x028fe20003f22000 */
[----:B------:R-:W-:Y:S01]  /*4de0*/  @!UPT UIADD3 URZ, UPT, UPT, URZ, URZ, URZ ;  /* 0x000000fffffff290 */ /* 0x000fe2000fffe0ff */
[----:B------:R-:W-:Y:S11]  /*4df0*/  @!P0 BRA `(.L_x_91) ;  /* 0x0000000000188947 */ /* 0x000ff60003800000 */
[----:B------:R-:W-:Y:S02]  /*4e00*/  LOP3.LUT P0, RZ, R46, 0xff, RZ, 0xc0, !PT ;  /* 0x000000ff2eff7812 */ /* 0x000fe4000780c0ff */
[----:B------:R-:W-:Y:S04]  /*4e10*/  ISETP.NE.U32.AND P1, PT, R2, RZ, PT ;  /* 0x000000ff0200720c */ /* 0x000fe80003f25070 */
[----:B------:R-:W-:Y:S04]  /*4e20*/  ISETP.NE.AND.EX P1, PT, R3, RZ, PT, P1 ;  /* 0x000000ff0300720c */ /* 0x000fe80003f25310 */
[----:B------:R-:W-:Y:S03]  /*4e30*/  PLOP3.LUT P1, PT, P1, PT, PT, 0x8, 0x80 ;  /* 0x000000000080781c */ /* 0x000fe60000f2e170 */
[----:B------:R-:W-:Y:S11]  /*4e40*/  @P0 FSETP.EQ.AND P1, PT, R26, RZ, PT ;  /* 0x000000ff1a00020b */ /* 0x000ff60003f22000 */
[----:B------:R-:W-:Y:S02]  /*4e50*/  @!UPT UIADD3 URZ, UPT, UPT, URZ, URZ, URZ ;  /* 0x000000fffffff290 */ /* 0x000fe4000fffe0ff */
.L_x_91:
[----:B------:R-:W-:Y:S01]  /*4e60*/  ULEA UR4, UR12, UR29, 0x3 ;  /* 0x0000001d0c047291 */ /* 0x000fe2000f8e18ff */
[----:B------:R-:W-:Y:S02]  /*4e70*/  SHF.L.U32 R9, R15, 0x1f, RZ ;  /* 0x0000001f0f097819 */ /* 0x000fe400000006ff */
[----:B------:R-:W-:Y:S04]  /*4e80*/  ELECT P0, URZ, PT ;  /* 0x0000000000ff782f */ /* 0x000fe80003800000 */
[----:B------:R-:W-:Y:S02]  /*4e90*/  PLOP3.LUT P1, PT, P1, P0, PT, 0xf2, 0x2f ;  /* 0x00000000002f781c */ /* 0x000fe40000f21e72 */
[----:B------:R-:W2:Y:S11]  /*4ea0*/  SYNCS.PHASECHK.TRANS64.TRYWAIT P2, [UR4+0x58], R9 ;  /* 0x00005809ff0075a7 */ /* 0x000eb60008041104 */
[----:B------:R-:W-:Y:S05]  /*4eb0*/  @!P1 IADD3 R8, P0, PT, R16, 0x580, RZ ;  /* 0x0000058010089810 */ /* 0x000fea0007f1e0ff */
[----:B-1----:R-:W-:Y:S01]  /*4ec0*/  @!P1 IMAD.X R6, RZ, RZ, R17, P0 ;  /* 0x000000ffff069224 */ /* 0x002fe200000e0611 */
[----:B--2---:R-:W-:Y:S07]  /*4ed0*/  @!P2 BRA `(.L_x_92) ;  /* 0x0000003400a8a947 */ /* 0x004fee0003800000 */
.L_x_166:
[----:B------:R-:W2:Y:S01]  /*4ee0*/  S2UR UR11, SR_CgaCtaId ;  /* 0x00000000000b79c3 */ /* 0x000ea20000008800 */
[----:B------:R-:W-:Y:S01]  /*4ef0*/  @!P1 R2UR UR6, R6 ;  /* 0x00000000060692ca */ /* 0x000fe200000e0000 */
[----:B------:R-:W-:Y:S01]  /*4f00*/  UIADD3 UR5, UPT, UPT, UR12, 0x1, URZ ;  /* 0x000000010c057890 */ /* 0x000fe2000fffe0ff */
[----:B------:R-:W-:Y:S01]  /*4f10*/  @!P1 R2UR UR7, R8 ;  /* 0x00000000080792ca */ /* 0x000fe200000e0000 */
[----:B------:R-:W-:Y:S01]  /*4f20*/  UIADD3 UR25, UPT, UPT, UR4, 0x40, URZ ;  /* 0x0000004004197890 */ /* 0x000fe2000fffe0ff */
[----:B-1----:R-:W-:Y:S01]  /*4f30*/  @!P1 IMAD.MOV.U32 R0, RZ, RZ, 0x1000 ;  /* 0x00001000ff009424 */ /* 0x002fe200078e00ff */
[----:B------:R-:W-:Y:S01]  /*4f40*/  UISETP.NE.AND UP0, UPT, UR5, 0x3, UPT ;  /* 0x000000030500788c */ /* 0x000fe2000bf05270 */
[----:B------:R-:W-:Y:S01]  /*4f50*/  VIADD R14, R14, 0x1 ;  /* 0x000000010e0e7836 */ /* 0x000fe20000000000 */
[----:B------:R-:W-:Y:S01]  /*4f60*/  UMOV UR18, 0x0 ;  /* 0x0000000000127882 */ /* 0x000fe20000000000 */
[----:B------:R-:W-:Y:S01]  /*4f70*/  UMOV UR19, 0x10000000 ;  /* 0x1000000000137882 */ /* 0x000fe20000000000 */
[----:B------:R-:W-:Y:S02]  /*4f80*/  USEL UR21, UR5, URZ, UP0 ;  /* 0x000000ff05157287 */ /* 0x000fe40008000000 */
[----:B------:R-:W-:Y:S02]  /*4f90*/  USEL UR9, URZ, 0x1, UP0 ;  /* 0x00000001ff097887 */ /* 0x000fe40008000000 */
[----:B------:R-:W-:Y:S01]  /*4fa0*/  VOTEU.ALL UP0, P1 ;  /* 0x0000000000ff7886 */ /* 0x000fe20000800000 */
[----:B------:R-:W-:Y:S01]  /*4fb0*/  IMAD.U32 R9, RZ, RZ, UR6 ;  /* 0x00000006ff097e24 */ /* 0x000fe2000f8e00ff */
[----:B------:R-:W-:Y:S01]  /*4fc0*/  UMOV UR28, UR36 ;  /* 0x00000024001c7c82 */ /* 0x000fe20008000000 */
[----:B------:R-:W-:Y:S01]  /*4fd0*/  IMAD.U32 R8, RZ, RZ, UR7 ;  /* 0x00000007ff087e24 */ /* 0x000fe2000f8e00ff */
[----:B------:R-:W-:Y:S01]  /*4fe0*/  LOP3.LUT R15, R15, UR9, RZ, 0x3c, !PT ;  /* 0x000000090f0f7c12 */ /* 0x000fe2000f8e3cff */
[----:B------:R-:W-:Y:S01]  /*4ff0*/  @!UP0 ULEA UR5, UR12, UR29, 0xc ;  /* 0x0000001d0c058291 */ /* 0x000fe2000f8e60ff */
[----:B------:R-:W-:Y:S01]  /*5000*/  @!P1 R2UR UR7, R9 ;  /* 0x00000000090792ca */ /* 0x000fe200000e0000 */
[----:B------:R-:W-:Y:S01]  /*5010*/  @!UP0 UIADD3 UR10, UPT, UPT, UR26, 0x20, URZ ;  /* 0x000000201a0a8890 */ /* 0x000fe2000fffe0ff */
[----:B------:R-:W-:Y:S01]  /*5020*/  @!P1 R2UR UR6, R8 ;  /* 0x00000000080692ca */ /* 0x000fe200000e0000 */
[----:B------:R-:W-:Y:S01]  /*5030*/  @!UP0 UIADD3 UR24, UPT, UPT, UR5, 0x200, URZ ;  /* 0x0000020005188890 */ /* 0x000fe2000fffe0ff */
[----:B------:R-:W-:Y:S01]  /*5040*/  SHF.L.U32 R6, R15, 0x1f, RZ ;  /* 0x0000001f0f067819 */ /* 0x000fe200000006ff */
[----:B------:R-:W-:Y:S01]  /*5050*/  @!UP0 UIADD3 UR8, UPT, UPT, UR5, 0xa00, URZ ;  /* 0x00000a0005088890 */ /* 0x000fe2000fffe0ff */
[----:B------:R-:W-:Y:S01]  /*5060*/  VOTEU.ALL UP0, P1 ;  /* 0x0000000000ff7886 */ /* 0x000fe20000800000 */
[----:B--2---:R-:W-:Y:S01]  /*5070*/  UPRMT UR16, UR11, 0x654, UR25 ;  /* 0x000006540b107896 */ /* 0x004fe20008000019 */
[----:B------:R-:W-:Y:S02]  /*5080*/  UMOV UR12, UR36 ;  /* 0x00000024000c7c82 */ /* 0x000fe40008000000 */
[----:B------:R-:W-:Y:S01]  /*5090*/  UMOV UR11, UR27 ;  /* 0x0000001b000b7c82 */ /* 0x000fe20008000000 */
[----:B------:R-:W-:Y:S01]  /*50a0*/  UMOV UR9, UR25 ;  /* 0x0000001900097c82 */ /* 0x000fe20008000000 */
[----:B------:R-:W-:Y:S03]  /*50b0*/  ULEA UR5, UR21, UR29, 0x3 ;  /* 0x0000001d15057291 */ /* 0x000fe6000f8e18ff */
[----:B------:R1:W-:Y:S01]  /*50c0*/  @!UP0 UTMALDG.3D [UR24], [UR6], desc[UR18] ;  /* 0x00001218060085b4 */ /* 0x0003e20008011000 */
[----:B------:R-:W-:Y:S05]  /*50d0*/  VOTEU.ALL UP0, P1 ;  /* 0x0000000000ff7886 */ /* 0x000fea0000800000 */
[----:B------:R1:W-:Y:S01]  /*50e0*/  @!UP0 UTMALDG.3D [UR8], [UR6], desc[UR18] ;  /* 0x00001208060085b4 */ /* 0x0003e20008011000 */
[----:B------:R1:W-:Y:S01]  /*50f0*/  @!P1 SYNCS.ARRIVE.TRANS64.RED.A0TR RZ, [UR4+0x40], R0 ;  /* 0x00004000ffff99a7 */ /* 0x0003e20008300404 */
[----:B------:R-:W-:Y:S01]  /*5100*/  SYNCS.ARRIVE.TRANS64.RED.A1T0 RZ, [UR16], RZ ;  /* 0x000000ffffff79a7 */ /* 0x000fe20008100410 */
[----:B------:R-:W2:Y:S02]  /*5110*/  SYNCS.PHASECHK.TRANS64.TRYWAIT P0, [UR5+0x58], R6 ;  /* 0x00005806ff0075a7 */ /* 0x000ea40008001105 */
[----:B-12---:R-:W-:Y:S05]  /*5120*/  @!P0 BRA `(.L_x_93) ;  /* 0x00000034002c8947 */ /* 0x006fea0003800000 */
.L_x_168:
[----:B------:R-:W-:Y:S01]  /*5130*/  UIADD3 UR17, UPT, UPT, UR5, 0x40, URZ ;  /* 0x0000004005117890 */ /* 0x000fe2000fffe0ff */
[----:B-1----:R-:W-:Y:S01]  /*5140*/  @!P1 IADD3 R6, P0, PT, R16, 0x580, RZ ;  /* 0x0000058010069810 */ /* 0x002fe20007f1e0ff */
[----:B------:R-:W-:Y:S01]  /*5150*/  UPLOP3.LUT UP3, UPT, UPT, UPT, UPT, 0x80, 0x8 ;  /* 0x000000000008789c */ /* 0x000fe20003f6f070 */
[----:B------:R-:W1:Y:S01]  /*5160*/  S2UR UR9, SR_CgaCtaId ;  /* 0x00000000000979c3 */ /* 0x000e620000008800 */
[----:B------:R-:W-:Y:S01]  /*5170*/  UMOV UR24, 0x0 ;  /* 0x0000000000187882 */ /* 0x000fe20000000000 */
[----:B------:R-:W-:Y:S01]  /*5180*/  @!P1 R2UR UR6, R6 ;  /* 0x00000000060692ca */ /* 0x000fe200000e0000 */
[----:B------:R-:W-:Y:S01]  /*5190*/  @!P1 IMAD.X R0, RZ, RZ, R17, P0 ;  /* 0x000000ffff009224 */ /* 0x000fe200000e0611 */
[----:B------:R-:W-:Y:S01]  /*51a0*/  UMOV UR25, 0x10000000 ;  /* 0x1000000000197882 */ /* 0x000fe20000000000 */
[----:B------:R-:W-:Y:S01]  /*51b0*/  UMOV UR19, UR27 ;  /* 0x0000001b00137c82 */ /* 0x000fe20008000000 */
[----:B------:R-:W-:Y:S01]  /*51c0*/  UMOV UR20, UR36 ;  /* 0x0000002400147c82 */ /* 0x000fe20008000000 */
[----:B------:R-:W-:Y:S01]  /*51d0*/  UMOV UR11, UR27 ;  /* 0x0000001b000b7c82 */ /* 0x000fe20008000000 */
[----:B------:R-:W-:Y:S01]  /*51e0*/  @!P1 R2UR UR4, R0 ;  /* 0x00000000000492ca */ /* 0x000fe200000e0000 */
[----:B------:R-:W-:Y:S01]  /*51f0*/  UMOV UR12, UR36 ;  /* 0x00000024000c7c82 */ /* 0x000fe20008000000 */
[----:B------:R-:W-:Y:S01]  /*5200*/  VOTEU.ALL UP0, P1 ;  /* 0x0000000000ff7886 */ /* 0x000fe20000800000 */
[----:B------:R-:W-:Y:S01]  /*5210*/  R2UR UR41, R50 ;  /* 0x00000000322972ca */ /* 0x000fe200000e0000 */
[----:B------:R-:W-:Y:S01]  /*5220*/  UMOV UR36, UR30 ;  /* 0x0000001e00247c82 */ /* 0x000fe20008000000 */
[----:B------:R-:W-:Y:S02]  /*5230*/  R2UR UR28, R51 ;  /* 0x00000000331c72ca */ /* 0x000fe400000e0000 */
[----:B------:R-:W-:Y:S01]  /*5240*/  @!UP0 UIADD3 UR18, UPT, UPT, UR26, 0x10, URZ ;  /* 0x000000101a128890 */ /* 0x000fe2000fffe0ff */
[----:B------:R-:W-:Y:S01]  /*5250*/  IMAD.U32 R8, RZ, RZ, UR6 ;  /* 0x00000006ff087e24 */ /* 0x000fe2000f8e00ff */
[----:B------:R-:W-:Y:S01]  /*5260*/  @!UP0 UIADD3 UR10, UPT, UPT, UR26, 0x30, URZ ;  /* 0x000000301a0a8890 */ /* 0x000fe2000fffe0ff */
[----:B------:R-:W-:Y:S03]  /*5270*/  ISETP.NE.AND P0, PT, R14, 0x2, PT ;  /* 0x000000020e00780c */ /* 0x000fe60003f05270 */
[----:B------:R-:W-:Y:S01]  /*5280*/  IMAD.U32 R9, RZ, RZ, UR4 ;  /* 0x00000004ff097e24 */ /* 0x000fe2000f8e00ff */
[----:B------:R-:W-:Y:S01]  /*5290*/  @!P1 R2UR UR6, R8 ;  /* 0x00000000080692ca */ /* 0x000fe200000e0000 */
[----:B------:R-:W-:Y:S01]  /*52a0*/  @!UP0 ULEA UR4, UR21, UR29, 0xc ;  /* 0x0000001d15048291 */ /* 0x000fe2000f8e60ff */
[----:B------:R-:W-:Y:S02]  /*52b0*/  SEL R0, RZ, 0x1, P0 ;  /* 0x00000001ff007807 */ /* 0x000fe40000000000 */
[----:B------:R-:W-:Y:S01]  /*52c0*/  @!P1 R2UR UR7, R9 ;  /* 0x00000000090792ca */ /* 0x000fe200000e0000 */
[----:B------:R-:W-:Y:S01]  /*52d0*/  @!UP0 UIADD3 UR16, UPT, UPT, UR4, 0x200, URZ ;  /* 0x0000020004108890 */ /* 0x000fe2000fffe0ff */
[----:B------:R-:W-:Y:S01]  /*52e0*/  LOP3.LUT R13, R13, R0, RZ, 0x3c, !PT ;  /* 0x000000000d0d7212 */ /* 0x000fe200078e3cff */
[----:B------:R-:W-:Y:S01]  /*52f0*/  @!UP0 UIADD3 UR8, UPT, UPT, UR4, 0xa00, URZ ;  /* 0x00000a0004088890 */ /* 0x000fe2000fffe0ff */
[----:B------:R-:W-:Y:S01]  /*5300*/  SEL R14, R14, RZ, P0 ;  /* 0x000000ff0e0e7207 */ /* 0x000fe20000000000 */
[----:B------:R-:W-:Y:S01]  /*5310*/  VOTEU.ALL UP0, P1 ;  /* 0x0000000000ff7886 */ /* 0x000fe20000800000 */
[----:B-1----:R-:W-:Y:S03]  /*5320*/  UPRMT UR4, UR9, 0x654, UR17 ;  /* 0x0000065409047896 */ /* 0x002fe60008000011 */
[----:B------:R-:W-:Y:S04]  /*5330*/  UMOV UR9, UR17 ;  /* 0x0000001100097c82 */ /* 0x000fe80008000000 */
[----:B------:R1:W-:Y:S01]  /*5340*/  @!UP0 UTMALDG.3D [UR16], [UR6], desc[UR24] ;  /* 0x00001810060085b4 */ /* 0x0003e20008011000 */
[----:B------:R-:W-:Y:S05]  /*5350*/  VOTEU.ALL UP0, P1 ;  /* 0x0000000000ff7886 */ /* 0x000fea0000800000 */
[----:B------:R2:W-:Y:S01]  /*5360*/  @!UP0 UTMALDG.3D [UR8], [UR6], desc[UR24] ;  /* 0x00001808060085b4 */ /* 0x0005e20008011000 */
[----:B------:R4:W-:Y:S01]  /*5370*/  @!P1 SYNCS.ARRIVE.TRANS64.RED.A0TR RZ, [UR5+0x40], R7 ;  /* 0x00004007ffff99a7 */ /* 0x0009e20008300405 */
[----:B------:R-:W-:Y:S01]  /*5380*/  SYNCS.ARRIVE.TRANS64.RED.A1T0 RZ, [UR4], RZ ;  /* 0x000000ffffff79a7 */ /* 0x000fe20008100404 */
[----:B------:R-:W-:Y:S04]  /*5390*/  UIADD3 UR4, UPT, UPT, UR21, 0x1, URZ ;  /* 0x0000000115047890 */ /* 0x000fe8000fffe0ff */
[----:B------:R-:W-:Y:S04]  /*53a0*/  UISETP.NE.AND UP0, UPT, UR4, 0x3, UPT ;  /* 0x000000030400788c */ /* 0x000fe8000bf05270 */
[----:B------:R-:W-:Y:S02]  /*53b0*/  USEL UR5, URZ, 0x1, UP0 ;  /* 0x00000001ff057887 */ /* 0x000fe40008000000 */
[----:B-1----:R-:W-:Y:S04]  /*53c0*/  UIADD3 UR20, UPT, UPT, UR14, UR28, URZ ;  /* 0x0000001c0e147290 */ /* 0x002fe8000fffe0ff */
[----:B------:R-:W-:Y:S01]  /*53d0*/  LOP3.LUT R15, R15, UR5, RZ, 0x3c, !PT ;  /* 0x000000050f0f7c12 */ /* 0x000fe2000f8e3cff */
[----:B--2---:R-:W-:Y:S02]  /*53e0*/  UIADD3 UR25, UPT, UPT, UR13, UR41, URZ ;  /* 0x000000290d197290 */ /* 0x004fe4000fffe0ff */
[----:B------:R-:W-:Y:S01]  /*53f0*/  USEL UR12, UR4, URZ, UP0 ;  /* 0x000000ff040c7287 */ /* 0x000fe20008000000 */
[----:B------:R-:W-:Y:S11]  /*5400*/  BRA.U UP1, `(.L_x_94) ;  /* 0xfffffff101ac7547 */ /* 0x000ff6000b83ffff */
[----:B------:R-:W-:Y:S01]  /*5410*/  UIADD3 UR29, UPT, UPT, UR29, 0x58, URZ ;  /* 0x000000581d1d7890 */ /* 0x000fe2000fffe0ff */
[----:B------:R-:W-:-:S03]  /*5420*/  SHF.L.U32 R2, R15, 0x1f, RZ ;  /* 0x0000001f0f027819 */ /* 0x000fc600000006ff */
[----:B------:R-:W-:-:S09]  /*5430*/  ULEA UR4, UR12, UR29, 0x3 ;  /* 0x0000001d0c047291 */ /* 0x000fd2000f8e18ff */
[----:B------:R-:W1:Y:S02]  /*5440*/  SYNCS.PHASECHK.TRANS64.TRYWAIT P0, [UR4], R2 ;  /* 0x00000002ff0075a7 */ /* 0x000e640008001104 */
[----:B-1----:R-:W-:Y:S05]  /*5450*/  @!P0 BRA `(.L_x_95) ;  /* 0x0000003000788947 */ /* 0x002fea0003800000 */
.L_x_170:
        /* <DEDUP_REMOVED lines=9> */
.L_x_172:
[----:B------:R-:W-:-:S04]  /*54f0*/  UIADD3 UR4, UPT, UPT, UR4, 0x1, URZ ;  /* 0x0000000104047890 */ /* 0x000fc8000fffe0ff */
[----:B------:R-:W-:-:S04]  /*5500*/  UISETP.NE.AND UP0, UPT, UR4, 0x3, UPT ;  /* 0x000000030400788c */ /* 0x000fc8000bf05270 */
[----:B------:R-:W-:Y:S02]  /*5510*/  USEL UR5, URZ, 0x1, UP0 ;  /* 0x00000001ff057887 */ /* 0x000fe40008000000 */
[----:B------:R-:W-:-:S04]  /*5520*/  USEL UR4, UR4, URZ, UP0 ;  /* 0x000000ff04047287 */ /* 0x000fc80008000000 */
[----:B------:R-:W-:Y:S01]  /*5530*/  ULEA UR4, UR4, UR29, 0x3 ;  /* 0x0000001d04047291 */ /* 0x000fe2000f8e18ff */
[----:B-1----:R-:W-:-:S04]  /*5540*/  LOP3.LUT R2, R15, UR5, RZ, 0x3c, !PT ;  /* 0x000000050f027c12 */ /* 0x002fc8000f8e3cff */
[----:B------:R-:W-:Y:S01]  /*5550*/  SHF.L.U32 R2, R2, 0x1f, RZ ;  /* 0x0000001f02027819 */ /* 0x000fe200000006ff */
[----:B------:R-:W-:-:S07]  /*5560*/  IMAD.U32 R0, RZ, RZ, UR4 ;  /* 0x00000004ff007e24 */ /* 0x000fce000f8e00ff */
.L_x_97:
[----:B-1----:R1:W2:Y:S02]  /*5570*/  SYNCS.PHASECHK.TRANS64.TRYWAIT P0, [R0+URZ], R2 ;  /* 0x00000002000075a7 */ /* 0x0022a400080011ff */
[----:B--2---:R-:W-:Y:S05]  /*5580*/  @!P0 NANOSLEEP.SYNCS 0x989680 ;  /* 0x009896800000895d */ /* 0x004fea0003900000 */
[----:B------:R-:W2:Y:S02]  /*5590*/  @!P0 SYNCS.PHASECHK.TRANS64 P0, [R0+URZ], R2 ;  /* 0x00000002000085a7 */ /* 0x000ea400080010ff */
[----:B--2---:R-:W-:Y:S05]  /*55a0*/  @P0 EXIT ;  /* 0x000000000000094d */ /* 0x004fea0003800000 */
[----:B------:R-:W-:Y:S05]  /*55b0*/  BRA `(.L_x_97) ;  /* 0xfffffffc00ec7947 */ /* 0x000fea000383ffff */
.L_x_85:
[----:B------:R-:W-:-:S06]  /*55c0*/  UISETP.GE.AND UP0, UPT, UR13, 0x4, UPT ;  /* 0x000000040d00788c */ /* 0x000fcc000bf06270 */
[----:B------:R-:W-:-:S13]  /*55d0*/  PLOP3.LUT P0, PT, PT, PT, UP0, 0x80, 0x8 ;  /* 0x000000000008781c */ /* 0x000fda0003f0f008 */
[----:B------:R-:W-:Y:S05]  /*55e0*/  @!P0 EXIT ;  /* 0x000000000000894d */ /* 0x000fea0003800000 */
[----:B------:R-:W1:Y:S08]  /*55f0*/  S2UR UR4, SR_CgaCtaId ;  /* 0x00000000000479c3 */ /* 0x000e700000008800 */
[----:B------:R-:W-:Y:S01]  /*5600*/  BAR.SYNC.DEFER_BLOCKING 0x6, 0xa0 ;  /* 0x0182800000007b1d */ /* 0x000fe20000010000 */
[----:B------:R-:W-:Y:S01]  /*5610*/  IMAD.SHL.U32 R3, R47, 0x200000, RZ ;  /* 0x002000002f037824 */ /* 0x000fe200078e00ff */
[----:B------:R-:W-:Y:S01]  /*5620*/  CS2R R56, SRZ ;  /* 0x0000000000387805 */ /* 0x000fe2000001ff00 */
[----:B------:R-:W-:-:S02]  /*5630*/  IMAD.SHL.U32 R45, R58, 0x10, RZ ;  /* 0x000000103a2d7824 */ /* 0x000fc400078e00ff */
[C---:B------:R-:W-:Y:S01]  /*5640*/  IMAD.U32 R23, R58.reuse, 0x10000, RZ ;  /* 0x000100003a177824 */ /* 0x040fe200078e00ff */
[----:B------:R-:W-:Y:S02]  /*5650*/  UMOV UR45, 0x400 ;  /* 0x00000400002d7882 */ /* 0x000fe40000000000 */
[----:B------:R-:W2:Y:S01]  /*5660*/  LDC.64 R42, c[0x0][0x8b0] ;  /* 0x00022c00ff2a7b82 */ /* 0x000ea20000000a00 */
[----:B------:R-:W-:Y:S01]  /*5670*/  IMAD.SHL.U32 R2, R58, 0x2, RZ ;  /* 0x000000023a027824 */ /* 0x000fe200078e00ff */
[----:B------:R-:W-:Y:S01]  /*5680*/  LOP3.LUT R3, R3, 0x200000, RZ, 0xc0, !PT ;  /* 0x0020000003037812 */ /* 0x000fe200078ec0ff */
[----:B------:R-:W-:Y:S01]  /*5690*/  IMAD.SHL.U32 R4, R47, 0x200, RZ ;  /* 0x000002002f047824 */ /* 0x000fe200078e00ff */
[C---:B------:R-:W-:Y:S01]  /*56a0*/  LOP3.LUT R5, R45.reuse, 0x40, RZ, 0xc0, !PT ;  /* 0x000000402d057812 */ /* 0x040fe200078ec0ff */
[----:B------:R-:W-:Y:S01]  /*56b0*/  IMAD.MOV.U32 R22, RZ, RZ, RZ ;  /* 0x000000ffff167224 */ /* 0x000fe200078e00ff */
[----:B------:R-:W-:Y:S01]  /*56c0*/  LOP3.LUT R44, R45, 0x5b0, RZ, 0xc0, !PT ;  /* 0x000005b02d2c7812 */ /* 0x000fe200078ec0ff */
[----:B------:R-:W-:Y:S01]  /*56d0*/  IMAD.MOV.U32 R55, RZ, RZ, RZ ;  /* 0x000000ffff377224 */ /* 0x000fe200078e00ff */
[----:B------:R-:W3:Y:S01]  /*56e0*/  LDC.64 R40, c[0x0][0x8a8] ;  /* 0x00022a00ff287b82 */ /* 0x000ee20000000a00 */
[----:B------:R-:W-:Y:S01]  /*56f0*/  LOP3.LUT R23, R3, 0x400000, R23, 0xf8, !PT ;  /* 0x0040000003177812 */ /* 0x000fe200078ef817 */
[----:B------:R-:W4:Y:S01]  /*5700*/  LDCU UR62, c[0x0][0x370] ;  /* 0x00006e00ff3e77ac */ /* 0x000f220008000800 */
[----:B------:R-:W-:-:S02]  /*5710*/  LOP3.LUT R2, R5, 0x8, R2, 0xf8, !PT ;  /* 0x0000000805027812 */ /* 0x000fc400078ef802 */
[----:B------:R-:W-:Y:S01]  /*5720*/  LOP3.LUT R44, R44, 0x200, R4, 0xf8, !PT ;  /* 0x000002002c2c7812 */ /* 0x000fe200078ef804 */
[----:B------:R-:W2:Y:S01]  /*5730*/  LDCU UR43, c[0x0][0xb0c] ;  /* 0x00016180ff2b77ac */ /* 0x000ea20008000800 */
[----:B------:R-:W-:Y:S02]  /*5740*/  LOP3.LUT P0, RZ, R45, 0x40, RZ, 0xc0, !PT ;  /* 0x000000402dff7812 */ /* 0x000fe4000780c0ff */
[----:B------:R-:W-:Y:S01]  /*5750*/  LOP3.LUT R44, R44, R2, RZ, 0xfc, !PT ;  /* 0x000000022c2c7212 */ /* 0x000fe200078efcff */
[----:B-1----:R-:W-:Y:S01]  /*5760*/  ULEA UR45, UR4, UR45, 0x18 ;  /* 0x0000002d042d7291 */ /* 0x002fe2000f8ec0ff */
[----:B------:R-:W-:Y:S01]  /*5770*/  P2R R2, PR, RZ, 0x1 ;  /* 0x00000001ff027803 */ /* 0x000fe20000000000 */
[----:B------:R-:W1:Y:S01]  /*5780*/  LDCU.64 UR4, c[0x0][0x890] ;  /* 0x00011200ff0477ac */ /* 0x000e620008000a00 */
[----:B------:R-:W-:Y:S01]  /*5790*/  LOP3.LUT R58, R58, 0x60, RZ, 0xc0, !PT ;  /* 0x000000603a3a7812 */ /* 0x000fe200078ec0ff */
[----:B------:R-:W2:Y:S05]  /*57a0*/  LDCU UR39, c[0x0][0xb30] ;  /* 0x00016600ff2777ac */ /* 0x000eaa0008000800 */
[----:B------:R-:W4:Y:S01]  /*57b0*/  LDS R0, [UR45+0x130] ;  /* 0x0001302dff007984 */ /* 0x000f220008000800 */
[----:B------:R-:W2:Y:S01]  /*57c0*/  LDCU.64 UR60, c[0x0][0x888] ;  /* 0x00011100ff3c77ac */ /* 0x000ea20008000a00 */
[----:B------:R-:W2:Y:S01]  /*57d0*/  LDCU.64 UR40, c[0x0][0xb28] ;  /* 0x00016500ff2877ac */ /* 0x000ea20008000a00 */
[----:B------:R-:W2:Y:S01]  /*57e0*/  LDCU.128 UR56, c[0x0][0xb10] ;  /* 0x00016200ff3877ac */ /* 0x000ea20008000c00 */
[----:B-1----:R-:W-:Y:S01]  /*57f0*/  IMAD.U32 R49, RZ, RZ, UR4 ;  /* 0x00000004ff317e24 */ /* 0x002fe2000f8e00ff */
[----:B------:R-:W-:Y:S01]  /*5800*/  UIADD3 UR4, UPT, UPT, UR45, 0x200, URZ ;  /* 0x000002002d047890 */ /* 0x000fe2000fffe0ff */
[----:B------:R-:W-:Y:S01]  /*5810*/  IMAD.U32 R48, RZ, RZ, UR5 ;  /* 0x00000005ff307e24 */ /* 0x000fe2000f8e00ff */
[----:B------:R-:W1:Y:S01]  /*5820*/  LDCU UR55, c[0x0][0x374] ;  /* 0x00006e80ff3777ac */ /* 0x000e620008000800 */
[----:B------:R-:W-:Y:S01]  /*5830*/  UMOV UR54, 0x1 ;  /* 0x0000000100367882 */ /* 0x000fe20000000000 */
[----:B------:R-:W-:Y:S01]  /*5840*/  UMOV UR47, URZ ;  /* 0x000000ff002f7c82 */ /* 0x000fe20008000000 */
[----:B------:R-:W-:Y:S01]  /*5850*/  UMOV UR53, URZ ;  /* 0x000000ff00357c82 */ /* 0x000fe20008000000 */
[----:B------:R-:W-:Y:S01]  /*5860*/  UMOV UR52, URZ ;  /* 0x000000ff00347c82 */ /* 0x000fe20008000000 */
[----:B----4-:R-:W-:-:S02]  /*5870*/  IMAD.IADD R23, R0, 0x1, R23 ;  /* 0x0000000100177824 */ /* 0x010fc400078e0217 */
[----:B-123--:R-:W-:-:S07]  /*5880*/  IMAD.U32 R0, RZ, RZ, UR4 ;  /* 0x00000004ff007e24 */ /* 0x00efce000f8e00ff */
.L_x_128:
[C---:B------:R-:W-:Y:S02]  /*5890*/  LEA R3, R55.reuse, UR45, 0x3 ;  /* 0x0000002d37037c11 */ /* 0x040fe4000f8e18ff */
[----:B------:R-:W-:Y:S02]  /*58a0*/  SHF.L.U32 R0, R56, 0x1f, RZ ;  /* 0x0000001f38007819 */ /* 0x000fe400000006ff */
[----:B------:R-:W-:Y:S02]  /*58b0*/  LEA R4, R55, UR45, 0x4 ;  /* 0x0000002d37047c11 */ /* 0x000fe4000f8e20ff */
[----:B------:R-:W1:Y:S02]  /*58c0*/  SYNCS.PHASECHK.TRANS64.TRYWAIT P0, [R3+URZ+0x80], R0 ;  /* 0x00008000030075a7 */ /* 0x000e6400080011ff */
[----:B-1----:R-:W-:Y:S05]  /*58d0*/  @!P0 BRA `(.L_x_98) ;  /* 0x0000002c00888947 */ /* 0x002fea0003800000 */
.L_x_173:
[----:B------:R-:W2:Y:S01]  /*58e0*/  LDS.128 R4, [R4+0x110] ;  /* 0x0001100004047984 */ /* 0x000ea20000000c00 */
[----:B------:R-:W-:Y:S01]  /*58f0*/  UISETP.GE.AND UP0, UPT, UR42, 0x1, UPT ;  /* 0x000000012a00788c */ /* 0x000fe2000bf06270 */
[----:B------:R-:W-:Y:S01]  /*5900*/  @!PT LDS RZ, [RZ] ;  /* 0x00000000fffff984 */ /* 0x000fe20000000800 */
[----:B------:R-:W-:Y:S01]  /*5910*/  @!PT LDS RZ, [RZ] ;  /* 0x00000000fffff984 */ /* 0x000fe20000000800 */
[----:B------:R-:W-:Y:S01]  /*5920*/  @!PT LDS RZ, [RZ] ;  /* 0x00000000fffff984 */ /* 0x000fe20000000800 */
[----:B------:R-:W-:Y:S01]  /*5930*/  @!PT LDS RZ, [RZ] ;  /* 0x00000000fffff984 */ /* 0x000fe20000000800 */
[----:B------:R3:W-:Y:S06]  /*5940*/  MEMBAR.ALL.CTA ;  /* 0x0000000000007992 */ /* 0x0007ec0000008000 */
[----:B---3--:R-:W3:Y:S01]  /*5950*/  FENCE.VIEW.ASYNC.S ;  /* 0x00000000000073c6 */ /* 0x008ee20000000000 */
[----:B--2---:R-:W-:Y:S11]  /*5960*/  LOP3.LUT P0, RZ, R6, 0x1, RZ, 0xc0, !PT ;  /* 0x0000000106ff7812 */ /* 0x004ff6000780c0ff */
[----:B------:R-:W-:Y:S02]  /*5970*/  @!UPT UIADD3 URZ, UPT, UPT, URZ, URZ, URZ ;  /* 0x000000fffffff290 */ /* 0x000fe4000fffe0ff */
[----:B---3--:R-:W-:Y:S01]  /*5980*/  VOTEU.ANY UP1, P0 ;  /* 0x0000000000ff7886 */ /* 0x008fe20000020100 */
[----:B------:R-:W-:Y:S01]  /*5990*/  PLOP3.LUT P0, PT, PT, PT, UP1, 0x80, 0x8 ;  /* 0x000000000008781c */ /* 0x000fe20003f0f018 */
[----:B------:R-:W-:Y:S06]  /*59a0*/  UP2UR UR4, UPR, URZ, 0x2 ;  /* 0x00000002ff047883 */ /* 0x000fec0008000000 */
[----:B------:R-:W-:Y:S06]  /*59b0*/  IMAD.U32 R59, RZ, RZ, UR4 ;  /* 0x00000004ff3b7e24 */ /* 0x000fec000f8e00ff */
[----:B-1----:R-:W-:Y:S02]  /*59c0*/  @P0 SHF.R.U32.HI R0, RZ, 0x10, R5 ;  /* 0x00000010ff000819 */ /* 0x002fe40000011605 */
        /* <DEDUP_REMOVED lines=12> */
[----:B------:R-:W2:Y:S01]  /*5a90*/  LDCU UR12, c[0x0][0xb20] ;  /* 0x00016400ff0c77ac */ /* 0x000ea20008000800 */
[----:B------:R-:W-:Y:S02]  /*5aa0*/  UIMAD.WIDE.U32 UR4, UR55, UR59, URZ ;  /* 0x0000003b370472a5 */ /* 0x000fe4000f8e00ff */
[----:B------:R-:W-:Y:S02]  /*5ab0*/  UIMAD.WIDE.U32 UR6, UR62, UR56, URZ ;  /* 0x000000383e0672a5 */ /* 0x000fe4000f8e00ff */
[----:B------:R-:W-:Y:S02]  /*5ac0*/  UISETP.NE.AND UP0, UPT, UR58, 0x1, UPT ;  /* 0x000000013a00788c */ /* 0x000fe4000bf05270 */
[----:B------:R-:W-:Y:S02]  /*5ad0*/  UIMAD.WIDE.U32 UR8, UR37, UR59, URZ ;  /* 0x0000003b250872a5 */ /* 0x000fe4000f8e00ff */
[----:B------:R-:W-:Y:S02]  /*5ae0*/  UIMAD.WIDE.U32 UR10, UR38, UR56, URZ ;  /* 0x00000038260a72a5 */ /* 0x000fe4000f8e00ff */
[----:B------:R-:W-:Y:S02]  /*5af0*/  UISETP.NE.AND UP1, UPT, UR43, 0x1, UPT ;  /* 0x000000012b00788c */ /* 0x000fe4000bf25270 */
[----:B------:R-:W-:Y:S01]  /*5b00*/  UISETP.NE.AND UP2, UPT, UR42, 0x1, UPT ;  /* 0x000000012a00788c */ /* 0x000fe2000bf45270 */
[----:B------:R-:W-:Y:S02]  /*5b10*/  UMOV UR4, UR5 ;  /* 0x0000000500047c82 */ /* 0x000fe40008000000 */
[----:B--2---:R-:W-:Y:S03]  /*5b20*/  USHF.R.U32.HI UR5, URZ, UR12, UR4 ;  /* 0x0000000cff057299 */ /* 0x004fe60008011604 */
[----:B------:R-:W-:Y:S02]  /*5b30*/  UMOV UR4, UR7 ;  /* 0x0000000700047c82 */ /* 0x000fe40008000000 */
[----:B------:R-:W-:Y:S02]  /*5b40*/  USHF.R.U32.HI UR7, URZ, UR57, UR4 ;  /* 0x00000039ff077299 */ /* 0x000fe40008011604 */
[----:B------:R-:W-:Y:S02]  /*5b50*/  USEL UR4, UR55, UR5, !UP0 ;  /* 0x0000000537047287 */ /* 0x000fe4000c000000 */
[----:B------:R-:W-:Y:S01]  /*5b60*/  USEL UR7, UR62, UR7, !UP1 ;  /* 0x000000073e077287 */ /* 0x000fe2000c800000 */
[----:B------:R-:W-:Y:S01]  /*5b70*/  UMOV UR5, UR9 ;  /* 0x0000000900057c82 */ /* 0x000fe20008000000 */
[----:B------:R-:W-:Y:S02]  /*5b80*/  UIMAD.WIDE.U32 UR8, UR4, UR40, URZ ;  /* 0x00000028040872a5 */ /* 0x000fe4000f8e00ff */
[----:B------:R-:W-:Y:S03]  /*5b90*/  USHF.R.U32.HI UR6, URZ, UR12, UR5 ;  /* 0x0000000cff067299 */ /* 0x000fe60008011605 */
[----:B------:R-:W-:Y:S01]  /*5ba0*/  UMOV UR5, UR11 ;  /* 0x0000000b00057c82 */ /* 0x000fe20008000000 */
[----:B------:R-:W-:Y:S02]  /*5bb0*/  UIMAD.WIDE.U32 UR10, UR7, UR40, URZ ;  /* 0x00000028070a72a5 */ /* 0x000fe4000f8e00ff */
[----:B------:R-:W-:Y:S02]  /*5bc0*/  USHF.R.U32.HI UR12, URZ, UR57, UR5 ;  /* 0x00000039ff0c7299 */ /* 0x000fe40008011605 */
[----:B------:R-:W-:Y:S01]  /*5bd0*/  USEL UR6, UR37, UR6, !UP0 ;  /* 0x0000000625067287 */ /* 0x000fe2000c000000 */
[----:B------:R-:W-:Y:S02]  /*5be0*/  UMOV UR5, UR9 ;  /* 0x0000000900057c82 */ /* 0x000fe40008000000 */
[----:B------:R-:W-:Y:S01]  /*5bf0*/  UMOV UR10, UR11 ;  /* 0x0000000b000a7c82 */ /* 0x000fe20008000000 */
[----:B------:R-:W-:Y:S02]  /*5c00*/  @UP2 USHF.R.U32.HI UR4, URZ, UR41, UR5 ;  /* 0x00000029ff042299 */ /* 0x000fe40008011605 */
[----:B------:R-:W-:Y:S02]  /*5c10*/  @UP2 USHF.R.U32.HI UR7, URZ, UR41, UR10 ;  /* 0x00000029ff072299 */ /* 0x000fe4000801160a */
[----:B------:R-:W-:Y:S02]  /*5c20*/  UIMAD UR4, UR42, UR4, URZ ;  /* 0x000000042a0472a4 */ /* 0x000fe4000f8e02ff */
[----:B------:R-:W-:Y:S02]  /*5c30*/  UIMAD.WIDE.U32 UR10, UR6, UR40, URZ ;  /* 0x00000028060a72a5 */ /* 0x000fe4000f8e00ff */
[----:B------:R-:W-:Y:S02]  /*5c40*/  USEL UR5, UR38, UR12, !UP1 ;  /* 0x0000000c26057287 */ /* 0x000fe4000c800000 */
[----:B------:R-:W-:Y:S02]  /*5c50*/  UIMAD UR8, UR42, UR7, URZ ;  /* 0x000000072a0872a4 */ /* 0x000fe4000f8e02ff */
[----:B------:R-:W-:Y:S03]  /*5c60*/  UISETP.GE.AND UP0, UPT, UR6, UR4, UPT ;  /* 0x000000040600728c */ /* 0x000fe6000bf06270 */
[----:B------:R-:W-:Y:S01]  /*5c70*/  UMOV UR4, UR11 ;  /* 0x0000000b00047c82 */ /* 0x000fe20008000000 */
[----:B------:R-:W-:Y:S02]  /*5c80*/  UISETP.GE.OR UP0, UPT, UR5, UR8, UP0 ;  /* 0x000000080500728c */ /* 0x000fe40008706670 */
[----:B------:R-:W-:Y:S02]  /*5c90*/  USHF.R.U32.HI UR4, URZ, UR41, UR4 ;  /* 0x00000029ff047299 */ /* 0x000fe40008011604 */
[----:B------:R-:W-:Y:S02]  /*5ca0*/  UIMAD.WIDE.U32 UR8, UR5, UR40, URZ ;  /* 0x00000028050872a5 */ /* 0x000fe4000f8e00ff */
[----:B------:R-:W-:Y:S02]  /*5cb0*/  USEL UR11, UR6, UR4, !UP2 ;  /* 0x00000004060b7287 */ /* 0x000fe4000d000000 */
[----:B------:R-:W-:Y:S02]  /*5cc0*/  UIADD3 UR8, UPT, UPT, -UR5, URZ, URZ ;  /* 0x000000ff05087290 */ /* 0x000fe4000fffe1ff */
[----:B------:R-:W-:Y:S01]  /*5cd0*/  UIADD3 UR10, UPT, UPT, -UR11, URZ, URZ ;  /* 0x000000ff0b0a7290 */ /* 0x000fe2000fffe1ff */
[----:B------:R-:W-:Y:S01]  /*5ce0*/  @!UP0 UMOV UR4, UR9 ;  /* 0x0000000900048c82 */ /* 0x000fe20008000000 */
[----:B------:R-:W-:Y:S02]  /*5cf0*/  UIADD3 UR9, UPT, UPT, -UR6, URZ, URZ ;  /* 0x000000ff06097290 */ /* 0x000fe4000fffe1ff */
[----:B------:R-:W-:Y:S02]  /*5d00*/  @!UP0 USHF.R.U32.HI UR4, URZ, UR41, UR4 ;  /* 0x00000029ff048299 */ /* 0x000fe40008011604 */
[----:B------:R-:W-:Y:S02]  /*5d10*/  UIMAD UR10, UR42, UR10, UR6 ;  /* 0x0000000a2a0a72a4 */ /* 0x000fe4000f8e0206 */
[----:B------:R-:W-:Y:S04]  /*5d20*/  @!UP0 USEL UR4, UR5, UR4, !UP2 ;  /* 0x0000000405048287 */ /* 0x000fe8000d000000 */
[----:B------:R-:W-:Y:S02]  /*5d30*/  @!UP0 UIMAD UR10, UR7, UR10, UR4 ;  /* 0x0000000a070a82a4 */ /* 0x000fe4000f8e0204 */
[----:B------:R-:W-:Y:S02]  /*5d40*/  @!UP0 UIADD3 UR11, UPT, UPT, UR11, -UR4, URZ ;  /* 0x800000040b0b8290 */ /* 0x000fe4000fffe0ff */
[----:B------:R-:W-:Y:S02]  /*5d50*/  UIMAD UR7, UR43, UR8, UR38 ;  /* 0x000000082b0772a4 */ /* 0x000fe4000f8e0226 */
[----:B------:R-:W-:Y:S02]  /*5d60*/  @!UP0 UIMAD UR6, UR11, UR42, UR5 ;  /* 0x0000002a0b0682a4 */ /* 0x000fe4000f8e0205 */
[----:B------:R-:W-:Y:S01]  /*5d70*/  UIMAD UR4, UR58, UR9, UR37 ;  /* 0x000000093a0472a4 */ /* 0x000fe2000f8e0225 */
[----:B------:R-:W-:Y:S02]  /*5d80*/  @!UP0 UMOV UR5, UR10 ;  /* 0x0000000a00058c82 */ /* 0x000fe40008000000 */
[----:B------:R-:W-:Y:S02]  /*5d90*/  UIMAD UR38, UR5, UR43, UR7 ;  /* 0x0000002b052672a4 */ /* 0x000fe4000f8e0207 */
[----:B------:R-:W-:Y:S11]  /*5da0*/  UIMAD UR37, UR6, UR58, UR4 ;  /* 0x0000003a062572a4 */ /* 0x000ff6000f8e0204 */
[----:B------:R-:W-:Y:S01]  /*5db0*/  @!UPT UIADD3 URZ, UPT, UPT, URZ, URZ, URZ ;  /* 0x000000fffffff290 */ /* 0x000fe2000fffe0ff */
.L_x_99:
[----:B------:R-:W-:Y:S01]  /*5dc0*/  UISETP.NE.AND UP0, UPT, UR39, 0x1, UPT ;  /* 0x000000012700788c */ /* 0x000fe2000bf05270 */
[----:B------:R-:W-:Y:S01]  /*5dd0*/  IADD3 R55, PT, PT, R55, 0x1, RZ ;  /* 0x0000000137377810 */ /* 0x000fe20007ffe0ff */
[----:B------:R-:W-:Y:S02]  /*5de0*/  UIADD3 UR11, UPT, UPT, UR45, 0x200, URZ ;  /* 0x000002002d0b7890 */ /* 0x000fe4000fffe0ff */
[----:B------:R-:W-:Y:S02]  /*5df0*/  USHF.L.U32 UR50, UR20, 0x6, URZ ;  /* 0x0000000614327899 */ /* 0x000fe400080006ff */
[----:B------:R-:W-:Y:S05]  /*5e00*/  USHF.L.U32 UR49, UR25, 0x6, URZ ;  /* 0x0000000619317899 */ /* 0x000fea00080006ff */
[----:B------:R-:W2:Y:S01]  /*5e10*/  @!UP0 LDCU.128 UR12, c[0x0][0xb10] ;  /* 0x00016200ff0c87ac */ /* 0x000ea20008000c00 */
[----:B------:R-:W3:Y:S01]  /*5e20*/  @!UP0 LDCU UR5, c[0x0][0xb0c] ;  /* 0x00016180ff0587ac */ /* 0x000ee20008000800 */
[----:B------:R-:W4:Y:S01]  /*5e30*/  @!UP0 LDCU UR10, c[0x0][0xb20] ;  /* 0x00016400ff0a87ac */ /* 0x000f220008000800 */
[----:B--2---:R-:W-:Y:S02]  /*5e40*/  UIMAD.WIDE.U32 UR8, UR38, UR12, URZ ;  /* 0x0000000c260872a5 */ /* 0x004fe4000f8e00ff */
[----:B------:R-:W-:Y:S02]  /*5e50*/  UIMAD.WIDE.U32 UR6, UR37, UR15, URZ ;  /* 0x0000000f250672a5 */ /* 0x000fe4000f8e00ff */
[----:B------:R-:W-:Y:S03]  /*5e60*/  @!UP0 UISETP.NE.AND UP1, UPT, UR14, 0x1, UPT ;  /* 0x000000010e00888c */ /* 0x000fe6000bf25270 */
[----:B------:R-:W-:Y:S01]  /*5e70*/  @!UP0 UMOV UR4, UR9 ;  /* 0x0000000900048c82 */ /* 0x000fe20008000000 */
[----:B---3--:R-:W-:Y:S02]  /*5e80*/  @!UP0 UISETP.NE.AND UP2, UPT, UR5, 0x1, UPT ;  /* 0x000000010500888c */ /* 0x008fe4000bf45270 */
[----:B------:R-:W-:Y:S01]  /*5e90*/  @!UP0 USHF.R.U32.HI UR4, URZ, UR13, UR4 ;  /* 0x0000000dff048299 */ /* 0x000fe20008011604 */
[----:B------:R-:W-:Y:S02]  /*5ea0*/  @!UP0 UMOV UR6, UR7 ;  /* 0x0000000700068c82 */ /* 0x000fe40008000000 */
[----:B----4-:R-:W-:Y:S02]  /*5eb0*/  @!UP0 USHF.R.U32.HI UR6, URZ, UR10, UR6 ;  /* 0x0000000aff068299 */ /* 0x010fe40008011606 */
[----:B------:R-:W-:Y:S02]  /*5ec0*/  @!UP0 USEL UR7, UR38, UR4, !UP2 ;  /* 0x0000000426078287 */ /* 0x000fe4000d000000 */
[----:B------:R-:W-:Y:S04]  /*5ed0*/  @!UP0 USEL UR6, UR37, UR6, !UP1 ;  /* 0x0000000625068287 */ /* 0x000fe8000c800000 */
[----:B------:R-:W-:Y:S02]  /*5ee0*/  @!UP0 UIADD3 UR4, UPT, UPT, -UR7, UR6, URZ ;  /* 0x0000000607048290 */ /* 0x000fe4000fffe1ff */
[----:B------:R-:W-:Y:S02]  /*5ef0*/  @!UP0 UIADD3 UR6, UPT, UPT, UR7, -UR6, URZ ;  /* 0x8000000607068290 */ /* 0x000fe4000fffe0ff */
[----:B------:R-:W-:Y:S02]  /*5f00*/  @!UP0 UIMAD UR38, UR4, UR5, UR38 ;  /* 0x00000005042682a4 */ /* 0x000fe4000f8e0226 */
[----:B------:R-:W-:Y:S02]  /*5f10*/  @!UP0 UIMAD UR37, UR6, UR14, UR37 ;  /* 0x0000000e062582a4 */ /* 0x000fe4000f8e0225 */
[----:B------:R-:W-:Y:S09]  /*5f20*/  ULOP3.LUT UP0, URZ, UR11, 0x90, URZ, 0xc0, !UPT ;  /* 0x000000900bff7892 */ /* 0x000ff2000f80c0ff */
[----:B------:R-:W-:Y:S05]  /*5f30*/  BRA.U !UP0, `(.L_x_100) ;  /* 0x00000001087c7547 */ /* 0x000fea000b800000 */
[----:B------:R-:W2:Y:S01]  /*5f40*/  LDCU.64 UR8, c[0x4][0x80] ;  /* 0x01001000ff0877ac */ /* 0x000ea20008000a00 */
[----:B------:R-:W-:Y:S01]  /*5f50*/  MOV R2, 0x0 ;  /* 0x0000000000027802 */ /* 0x000fe20000000f00 */
[----:B------:R-:W-:Y:S02]  /*5f60*/  HFMA2 R12, -RZ, RZ, 0, 5.9604644775390625e-08 ;  /* 0x00000001ff0c7431 */ /* 0x000fe400000001ff */
[----:B------:R-:W-:Y:S01]  /*5f70*/  IMAD.MOV.U32 R8, RZ, RZ, 0x70 ;  /* 0x00000070ff087424 */ /* 0x000fe200078e00ff */
[----:B------:R3:W4:Y:S01]  /*5f80*/  LDC.64 R14, c[0x4][R2] ;  /* 0x01000000020e7b82 */ /* 0x0007220000000a00 */
[----:B------:R-:W1:Y:S01]  /*5f90*/  LDCU.64 UR6, c[0x4][0x88] ;  /* 0x01001100ff0677ac */ /* 0x000e620008000a00 */
[----:B------:R-:W-:Y:S01]  /*5fa0*/  IMAD.MOV.U32 R13, RZ, RZ, RZ ;  /* 0x000000ffff0d7224 */ /* 0x000fe200078e00ff */
[----:B------:R-:W1:Y:S01]  /*5fb0*/  LDCU.64 UR4, c[0x4][0x8] ;  /* 0x01000100ff0477ac */ /* 0x000e620008000a00 */
[----:B--2---:R-:W-:Y:S01]  /*5fc0*/  MOV R5, UR9 ;  /* 0x0000000900057c02 */ /* 0x004fe20008000f00 */
[----:B------:R-:W-:Y:S01]  /*5fd0*/  IMAD.U32 R4, RZ, RZ, UR8 ;  /* 0x00000008ff047e24 */ /* 0x000fe2000f8e00ff */
[----:B-1----:R-:W-:Y:S01]  /*5fe0*/  MOV R7, UR7 ;  /* 0x0000000700077c02 */ /* 0x002fe20008000f00 */
[----:B------:R-:W-:Y:S01]  /*5ff0*/  IMAD.U32 R6, RZ, RZ, UR6 ;  /* 0x00000006ff067e24 */ /* 0x000fe2000f8e00ff */
[----:B------:R-:W-:Y:S01]  /*6000*/  MOV R11, UR5 ;  /* 0x00000005000b7c02 */ /* 0x000fe20008000f00 */
[----:B------:R-:W-:Y:S02]  /*6010*/  IMAD.U32 R10, RZ, RZ, UR4 ;  /* 0x00000004ff0a7e24 */ /* 0x000fe4000f8e00ff */
[----:B------:R-:W-:Y:S07]  /*6020*/  LEPC R20, `(.L_x_101) ;  /* 0x000000001014794e */ /* 0x000fee0000000000 */
[----:B---345:R-:W-:Y:S05]  /*6030*/  CALL.ABS.NOINC R14 ;  /* 0x000000000e007343 */ /* 0x038fea0003c00000 */
.L_x_101:
[----:B------:R-:W1:Y:S01]  /*6040*/  LDCU.64 UR8, c[0x4][0x80] ;  /* 0x01001000ff0877ac */ /* 0x000e620008000a00 */
[----:B------:R-:W2:Y:S01]  /*6050*/  LDC.64 R2, c[0x4][R2] ;  /* 0x0100000002027b82 */ /* 0x000ea20000000a00 */
[----:B------:R-:W-:Y:S02]  /*6060*/  HFMA2 R12, -RZ, RZ, 0, 5.9604644775390625e-08 ;  /* 0x00000001ff0c7431 */ /* 0x000fe400000001ff */
[----:B------:R-:W-:Y:S02]  /*6070*/  IMAD.MOV.U32 R8, RZ, RZ, 0x70 ;  /* 0x00000070ff087424 */ /* 0x000fe400078e00ff */
[----:B------:R-:W-:Y:S01]  /*6080*/  IMAD.MOV.U32 R13, RZ, RZ, RZ ;  /* 0x000000ffff0d7224 */ /* 0x000fe200078e00ff */
[----:B------:R-:W3:Y:S01]  /*6090*/  LDCU.64 UR6, c[0x4][0x88] ;  /* 0x01001100ff0677ac */ /* 0x000ee20008000a00 */
[----:B------:R-:W4:Y:S01]  /*60a0*/  LDCU.64 UR4, c[0x4][0x8] ;  /* 0x01000100ff0477ac */ /* 0x000f220008000a00 */
[----:B-1----:R-:W-:Y:S02]  /*60b0*/  MOV R4, UR8 ;  /* 0x0000000800047c02 */ /* 0x002fe40008000f00 */
[----:B------:R-:W-:Y:S02]  /*60c0*/  MOV R5, UR9 ;  /* 0x0000000900057c02 */ /* 0x000fe40008000f00 */
[----:B---3--:R-:W-:Y:S01]  /*60d0*/  MOV R7, UR7 ;  /* 0x0000000700077c02 */ /* 0x008fe20008000f00 */
[----:B------:R-:W-:Y:S01]  /*60e0*/  IMAD.U32 R6, RZ, RZ, UR6 ;  /* 0x00000006ff067e24 */ /* 0x000fe2000f8e00ff */
[----:B----4-:R-:W-:Y:S01]  /*60f0*/  MOV R11, UR5 ;  /* 0x00000005000b7c02 */ /* 0x010fe20008000f00 */
[----:B------:R-:W-:Y:S02]  /*6100*/  IMAD.U32 R10, RZ, RZ, UR4 ;  /* 0x00000004ff0a7e24 */ /* 0x000fe4000f8e00ff */
[----:B------:R-:W-:Y:S07]  /*6110*/  LEPC R20, `(.L_x_100) ;  /* 0x000000001014794e */ /* 0x000fee0000000000 */
[----:B--2---:R-:W-:Y:S05]  /*6120*/  CALL.ABS.NOINC R2 ;  /* 0x0000000002007343 */ /* 0x004fea0003c00000 */
.L_x_100:
[----:B------:R-:W-:Y:S02]  /*6130*/  R2UR UR6, R52 ;  /* 0x00000000340672ca */ /* 0x000fe400000e0000 */
[----:B------:R-:W-:Y:S02]  /*6140*/  R2UR UR5, R49 ;  /* 0x00000000310572ca */ /* 0x000fe400000e0000 */
[----:B------:R-:W-:Y:S02]  /*6150*/  R2UR UR4, R48 ;  /* 0x00000000300472ca */ /* 0x000fe400000e0000 */
[----:B------:R-:W-:Y:S02]  /*6160*/  ISETP.NE.U32.AND P4, PT, R42, RZ, PT ;  /* 0x000000ff2a00720c */ /* 0x000fe40003f85070 */
[----:B------:R-:W-:Y:S02]  /*6170*/  ISETP.NE.U32.AND P2, PT, RZ, UR60, PT ;  /* 0x0000003cff007c0c */ /* 0x000fe4000bf45070 */
[----:B------:R-:W-:Y:S02]  /*6180*/  ISETP.NE.AND.EX P4, PT, R43, RZ, PT, P4 ;  /* 0x000000ff2b00720c */ /* 0x000fe40003f85340 */
[----:B------:R-:W-:Y:S01]  /*6190*/  ISETP.NE.AND.EX P2, PT, RZ, UR61, PT, P2 ;  /* 0x0000003dff007c0c */ /* 0x000fe2000bf45320 */
[----:B------:R-:W-:Y:S02]  /*61a0*/  UISETP.NE.AND UP2, UPT, UR6, URZ, UPT ;  /* 0x000000ff0600728c */ /* 0x000fe4000bf45270 */
[----:B------:R-:W-:Y:S04]  /*61b0*/  UISETP.NE.U32.AND UP0, UPT, UR5, URZ, UPT ;  /* 0x000000ff0500728c */ /* 0x000fe8000bf05070 */
[----:B------:R-:W-:Y:S01]  /*61c0*/  UISETP.NE.AND.EX UP1, UPT, UR4, URZ, UPT, UP0 ;  /* 0x000000ff0400728c */ /* 0x000fe2000bf25300 */
[----:B------:R-:W-:Y:S01]  /*61d0*/  PLOP3.LUT P1, PT, PT, PT, UP2, 0x80, 0x8 ;  /* 0x000000000008781c */ /* 0x000fe20003f2f028 */
[----:B------:R-:W-:Y:S03]  /*61e0*/  UPLOP3.LUT UP0, UPT, UPT, UPT, UPT, 0x40, 0x4 ;  /* 0x000000000004789c */ /* 0x000fe60003f0e870 */
[----:B------:R-:W-:Y:S06]  /*61f0*/  @UP2 UPLOP3.LUT UP0, UPT, UPT, UPT, UP1, 0x80, 0x8 ;  /* 0x000000000008289c */ /* 0x000fec0003f0f010 */
[----:B------:R-:W-:Y:S01]  /*6200*/  PLOP3.LUT P0, PT, PT, PT, UP0, 0x80, 0x8 ;  /* 0x000000000008781c */ /* 0x000fe20003f0f008 */
[----:B------:R-:W-:Y:S01]  /*6210*/  @!UPT UIADD3 URZ, UPT, UPT, URZ, URZ, URZ ;  /* 0x000000fffffff290 */ /* 0x000fe2000fffe0ff */
[----:B------:R-:W-:Y:S11]  /*6220*/  BRA.U !UP1, `(.L_x_102) ;  /* 0x0000000109407547 */ /* 0x000ff6000b800000 */
[----:B------:R-:W-:Y:S01]  /*6230*/  UISETP.NE.U32.AND UP0, UPT, UR60, URZ, UPT ;  /* 0x000000ff3c00728c */ /* 0x000fe2000bf05070 */
[----:B------:R-:W-:Y:S01]  /*6240*/  R2UR UR6, R49 ;  /* 0x00000000310672ca */ /* 0x000fe200000e0000 */
[----:B------:R-:W2:Y:S01]  /*6250*/  LDCU.64 UR8, c[0x0][0x358] ;  /* 0x00006b00ff0877ac */ /* 0x000ea20008000a00 */
[----:B------:R-:W-:Y:S02]  /*6260*/  HFMA2 R46, -RZ, RZ, 0, 5.9604644775390625e-08 ;  /* 0x00000001ff2e7431 */ /* 0x000fe400000001ff */
[----:B-1----:R-:W-:Y:S01]  /*6270*/  IMAD.MOV.U32 R0, RZ, RZ, 0x1 ;  /* 0x00000001ff007424 */ /* 0x002fe200078e00ff */
[----:B------:R-:W-:Y:S06]  /*6280*/  UISETP.NE.AND.EX UP0, UPT, UR61, URZ, UPT, UP0 ;  /* 0x000000ff3d00728c */ /* 0x000fec000bf05300 */
[----:B------:R-:W-:Y:S05]  /*6290*/  PLOP3.LUT P3, PT, PT, PT, UP0, 0x80, 0x8 ;  /* 0x000000000008781c */ /* 0x000fea0003f6f008 */
[----:B------:R-:W1:Y:S01]  /*62a0*/  @UP0 LDCU.64 UR4, c[0x0][0x888] ;  /* 0x00011100ff0407ac */ /* 0x000e620008000a00 */
[----:B------:R-:W-:Y:S07]  /*62b0*/  @UP0 UIMAD UR6, UR36, UR6, URZ ;  /* 0x00000006240602a4 */ /* 0x000fee000f8e02ff */
[----:B------:R-:W-:Y:S01]  /*62c0*/  @!P3 PRMT R46, R0, 0x7610, R46 ;  /* 0x00007610002eb816 */ /* 0x000fe2000000002e */
[----:B-1----:R-:W-:Y:S06]  /*62d0*/  @UP0 UIMAD.WIDE UR4, UR6, 0x4, UR4 ;  /* 0x00000004060408a5 */ /* 0x002fec000f8e0204 */
[----:B-----5:R-:W-:Y:S02]  /*62e0*/  IMAD.U32 R26, RZ, RZ, UR4 ;  /* 0x00000004ff1a7e24 */ /* 0x020fe4000f8e00ff */
[----:B------:R-:W-:Y:S03]  /*62f0*/  IMAD.U32 R27, RZ, RZ, UR5 ;  /* 0x00000005ff1b7e24 */ /* 0x000fe6000f8e00ff */
[----:B------:R-:W1:Y:S02]  /*6300*/  @!UP0 LDCU UR4, c[0x0][0x880] ;  /* 0x00011000ff0487ac */ /* 0x000e640008000800 */
[----:B--2---:R2:W5:Y:S02]  /*6310*/  @P3 LDG.E R26, desc[UR8][R26.64] ;  /* 0x000000081a1a3981 */ /* 0x004564000c1e1900 */
[----:B-12---:R-:W-:Y:S02]  /*6320*/  @!P3 MOV R26, UR4 ;  /* 0x00000004001abc02 */ /* 0x006fe40008000f00 */
.L_x_102:
[----:B------:R-:W-:Y:S05]  /*6330*/  @!P4 BRA `(.L_x_103) ;  /* 0x000000000024c947 */ /* 0x000fea0003800000 */
[----:B------:R-:W-:Y:S01]  /*6340*/  ISETP.NE.U32.AND P3, PT, R40, RZ, PT ;  /* 0x000000ff2800720c */ /* 0x000fe20003f65070 */
[----:B------:R-:W2:Y:S03]  /*6350*/  LDCU.64 UR4, c[0x0][0x358] ;  /* 0x00006b00ff0477ac */ /* 0x000ea60008000a00 */
[----:B------:R-:W-:Y:S11]  /*6360*/  ISETP.NE.AND.EX P3, PT, R41, RZ, PT, P3 ;  /* 0x000000ff2900720c */ /* 0x000ff60003f65330 */
[----:B------:R-:W-:Y:S02]  /*6370*/  @!UPT UIADD3 URZ, UPT, UPT, URZ, URZ, URZ ;  /* 0x000000fffffff290 */ /* 0x000fe4000fffe0ff */
[----:B------:R-:W3:Y:S01]  /*6380*/  @P3 LDC.64 R2, c[0x0][0x8a8] ;  /* 0x00022a00ff023b82 */ /* 0x000ee20000000a00 */
[----:B-1----:R-:W-:Y:S04]  /*6390*/  @P3 IMAD R0, R42, UR36, RZ ;  /* 0x000000242a003c24 */ /* 0x002fe8000f8e02ff */
[----:B---3--:R-:W-:Y:S05]  /*63a0*/  @P3 IMAD.WIDE R2, R0, 0x4, R2 ;  /* 0x0000000400023825 */ /* 0x008fea00078e0202 */
[----:B--2--5:R2:W5:Y:S02]  /*63b0*/  @P3 LDG.E R24, desc[UR4][R2.64] ;  /* 0x0000000402183981 */ /* 0x024564000c1e1900 */
[----:B--2---:R-:W3:Y:S02]  /*63c0*/  @!P3 LDC R24, c[0x0][0x8a0] ;  /* 0x00022800ff18bb82 */ /* 0x004ee40000000800 */
.L_x_103:
[----:B-----5:R-:W-:Y:S01]  /*63d0*/  FSETP.NEU.AND P3, PT, R26, RZ, PT ;  /* 0x000000ff1a00720b */ /* 0x020fe20003f6d000 */
[----:B------:R-:W-:Y:S01]  /*63e0*/  ULOP3.LUT UR4, UR54, 0x1, URZ, 0x3c, !UPT ;  /* 0x0000000136047892 */ /* 0x000fe2000f8e3cff */
[----:B------:R-:W-:Y:S01]  /*63f0*/  SEL R4, RZ, 0xffffffff, P2 ;  /* 0xffffffffff047807 */ /* 0x000fe20001000000 */
[----:B------:R-:W-:Y:S01]  /*6400*/  IMAD.U32 R62, RZ, RZ, UR47 ;  /* 0x0000002fff3e7e24 */ /* 0x000fe2000f8e00ff */
[----:B------:R-:W-:Y:S01]  /*6410*/  @P1 LOP3.LUT P2, RZ, R46, 0xff, RZ, 0xc0, !PT ;  /* 0x000000ff2eff1812 */ /* 0x000fe2000784c0ff */
[----:B------:R-:W-:Y:S01]  /*6420*/  IMAD.SHL.U32 R64, R44, 0x2, RZ ;  /* 0x000000022c407824 */ /* 0x000fe200078e00ff */
[----:B-1----:R-:W-:Y:S01]  /*6430*/  @P1 SEL R0, RZ, 0xffffffff, P3 ;  /* 0xffffffffff001807 */ /* 0x002fe20001800000 */
[----:B------:R-:W-:Y:S01]  /*6440*/  IMAD.U32 R66, RZ, RZ, UR4 ;  /* 0x00000004ff427e24 */ /* 0x000fe2000f8e00ff */
[----:B------:R-:W-:Y:S01]  /*6450*/  LEA R53, R22, UR45, 0x3 ;  /* 0x0000002d16357c11 */ /* 0x000fe2000f8e18ff */
[----:B------:R-:W-:Y:S01]  /*6460*/  IMAD.SHL.U32 R62, R62, 0x1000, RZ ;  /* 0x000010003e3e7824 */ /* 0x000fe200078e00ff */
[----:B------:R-:W-:Y:S01]  /*6470*/  @P0 SEL R0, R4, R0, !P2 ;  /* 0x0000000004000207 */ /* 0x000fe20005000000 */
[----:B------:R-:W-:Y:S01]  /*6480*/  BSSY B1, `(.L_x_104) ;  /* 0x0000035000017945 */ /* 0x000fe20003800000 */
[----:B------:R-:W-:Y:S01]  /*6490*/  PLOP3.LUT P2, PT, PT, PT, UP1, 0x80, 0x8 ;  /* 0x000000000008781c */ /* 0x000fe20003f4f018 */
[----:B------:R-:W-:Y:S01]  /*64a0*/  IMAD.MOV.U32 R65, RZ, RZ, 0x1 ;  /* 0x00000001ff417424 */ /* 0x000fe200078e00ff */
[----:B------:R-:W-:Y:S01]  /*64b0*/  @P1 LOP3.LUT R0, R0, 0x1, RZ, 0xc0, !PT ;  /* 0x0000000100001812 */ /* 0x000fe200078ec0ff */
[----:B------:R-:W-:Y:S01]  /*64c0*/  IMAD R25, R22, 0x20, R23 ;  /* 0x0000002016197824 */ /* 0x000fe200078e0217 */
[----:B------:R-:W-:Y:S01]  /*64d0*/  LOP3.LUT P4, R54, R46, 0xff, RZ, 0xc0, !PT ;  /* 0x000000ff2e367812 */ /* 0x000fe2000788c0ff */
[----:B------:R-:W-:Y:S01]  /*64e0*/  IMAD.U32 R63, RZ, RZ, UR47 ;  /* 0x0000002fff3f7e24 */ /* 0x000fe2000f8e00ff */
[----:B------:R-:W-:Y:S01]  /*64f0*/  ISETP.NE.U32.OR P6, PT, R0, 0x1, !P1 ;  /* 0x000000010000780c */ /* 0x000fe20004fc5470 */
[----:B------:R-:W-:Y:S01]  /*6500*/  IMAD.U32 R0, RZ, RZ, UR47 ;  /* 0x0000002fff007e24 */ /* 0x000fe2000f8e00ff */
[----:B------:R-:W-:Y:S02]  /*6510*/  SEL R3, RZ, 0xffffffff, P3 ;  /* 0xffffffffff037807 */ /* 0x000fe40001800000 */
[----:B------:R-:W-:Y:S02]  /*6520*/  CS2R R38, SRZ ;  /* 0x0000000000267805 */ /* 0x000fe4000001ff00 */
[----:B------:R-:W-:Y:S02]  /*6530*/  P2R R60, PR, RZ, 0x40 ;  /* 0x00000040ff3c7803 */ /* 0x000fe40000000000 */
[----:B------:R-:W-:Y:S02]  /*6540*/  CS2R R36, SRZ ;  /* 0x0000000000247805 */ /* 0x000fe4000001ff00 */
[----:B------:R-:W-:Y:S02]  /*6550*/  LEA R0, R0, UR45, 0x3 ;  /* 0x0000002d00007c11 */ /* 0x000fe4000f8e18ff */
[----:B------:R-:W-:Y:S02]  /*6560*/  CS2R R30, SRZ ;  /* 0x00000000001e7805 */ /* 0x000fe4000001ff00 */
[----:B------:R-:W-:Y:S02]  /*6570*/  @P2 SEL R3, R4, R3, !P4 ;  /* 0x0000000304032207 */ /* 0x000fe40006000000 */
[----:B------:R-:W-:Y:S02]  /*6580*/  CS2R R28, SRZ ;  /* 0x00000000001c7805 */ /* 0x000fe4000001ff00 */
[----:B------:R-:W-:Y:S02]  /*6590*/  IADD3 R27, PT, PT, R62, UR45, R64 ;  /* 0x0000002d3e1b7c10 */ /* 0x000fe4000fffe040 */
[----:B------:R-:W-:Y:S02]  /*65a0*/  LOP3.LUT R3, R3, 0x1, RZ, 0xc0, !PT ;  /* 0x0000000103037812 */ /* 0x000fe400078ec0ff */
[----:B------:R-:W-:Y:S02]  /*65b0*/  @P6 SHF.L.U32 R2, R66, 0x1f, RZ ;  /* 0x0000001f42026819 */ /* 0x000fe400000006ff */
[----:B------:R-:W-:Y:S02]  /*65c0*/  ISETP.NE.U32.AND P5, PT, R3, 0x1, PT ;  /* 0x000000010300780c */ /* 0x000fe40003fa5070 */
[----:B------:R1:W2:Y:S02]  /*65d0*/  @P6 SYNCS.PHASECHK.TRANS64.TRYWAIT P1, [R0+URZ+0x40], R2 ;  /* 0x00004002000065a7 */ /* 0x0002a400080211ff */
[----:B------:R-:W-:Y:S02]  /*65e0*/  P2R R67, PR, RZ, 0x20 ;  /* 0x00000020ff437803 */ /* 0x000fe40000000000 */
[----:B-1----:R-:W-:Y:S04]  /*65f0*/  SHF.L.U32 R2, R57, 0x1f, RZ ;  /* 0x0000001f39027819 */ /* 0x002fe800000006ff */
[----:B------:R1:W4:Y:S01]  /*6600*/  SYNCS.PHASECHK.TRANS64.TRYWAIT P0, [R53+URZ+0xa0], R2 ;  /* 0x0000a002350075a7 */ /* 0x00032200080011ff */
[----:B--2---:R-:W-:Y:S01]  /*6610*/  @P6 SEL R65, RZ, 0x1, !P1 ;  /* 0x00000001ff416807 */ /* 0x004fe20004800000 */
[----:B-1----:R-:W-:Y:S06]  /*6620*/  @!P6 BRA `(.L_x_105) ;  /* 0x000000000068e947 */ /* 0x002fec0003800000 */
[----:B------:R-:W-:Y:S01]  /*6630*/  LOP3.LUT P6, RZ, R45, 0x40, RZ, 0xc0, !PT ;  /* 0x000000402dff7812 */ /* 0x000fe200078cc0ff */
[----:B------:R-:W-:Y:S01]  /*6640*/  VIADD R3, R27, 0x200 ;  /* 0x000002001b037836 */ /* 0x000fe20000000000 */
[----:B------:R-:W-:Y:S01]  /*6650*/  ISETP.NE.AND P2, PT, R65, RZ, PT ;  /* 0x000000ff4100720c */ /* 0x000fe20003f45270 */
[----:B------:R-:W-:Y:S01]  /*6660*/  BSSY B0, `(.L_x_106) ;  /* 0x000000d000007945 */ /* 0x000fe20003800000 */
[----:B------:R-:W-:Y:S01]  /*6670*/  PLOP3.LUT P1, PT, PT, PT, PT, 0x8, 0x80 ;  /* 0x000000000080781c */ /* 0x000fe20003f2e170 */
[----:B------:R-:W-:Y:S01]  /*6680*/  @P5 VIADD R4, R27, 0x210 ;  /* 0x000002101b045836 */ /* 0x000fe20000000000 */
[----:B------:R-:W-:Y:S02]  /*6690*/  @P5 PLOP3.LUT P1, PT, P6, PT, PT, 0x80, 0x8 ;  /* 0x000000000008581c */ /* 0x000fe4000372f070 */
[----:B------:R-:W-:Y:S02]  /*66a0*/  CS2R R38, SRZ ;  /* 0x0000000000267805 */ /* 0x000fe4000001ff00 */
[----:B------:R-:W-:Y:S02]  /*66b0*/  CS2R R36, SRZ ;  /* 0x0000000000247805 */ /* 0x000fe4000001ff00 */
[----:B------:R-:W-:Y:S02]  /*66c0*/  CS2R R30, SRZ ;  /* 0x00000000001e7805 */ /* 0x000fe4000001ff00 */
[----:B------:R-:W-:Y:S05]  /*66d0*/  CS2R R28, SRZ ;  /* 0x00000000001c7805 */ /* 0x000fea000001ff00 */
[----:B------:R-:W-:Y:S01]  /*66e0*/  @P1 VIADD R4, R3, 0xfffffff0 ;  /* 0xfffffff003041836 */ /* 0x000fe20000000000 */
[----:B------:R-:W-:Y:S06]  /*66f0*/  @P2 BRA `(.L_x_107) ;  /* 0x00000000000c2947 */ /* 0x000fec0003800000 */
[----:B------:R-:W-:Y:S04]  /*6700*/  SHF.L.U32 R3, R66, 0x1f, RZ ;  /* 0x0000001f42037819 */ /* 0x000fe800000006ff */
[----:B------:R-:W1:Y:S02]  /*6710*/  SYNCS.PHASECHK.TRANS64.TRYWAIT P1, [R0+URZ+0x40], R3 ;  /* 0x00004003000075a7 */ /* 0x000e6400080211ff */
[----:B-1----:R-:W-:Y:S05]  /*6720*/  @!P1 BRA `(.L_x_108) ;  /* 0x0000002000089947 */ /* 0x002fea0003800000 */
.L_x_107:
[----:B------:R-:W-:Y:S05]  /*6730*/  BSYNC B0 ;  /* 0x0000000000007941 */ /* 0x000fea0003800000 */
.L_x_106:
[----:B------:R-:W-:Y:S01]  /*6740*/  UIADD3 UR4, UPT, UPT, UR47, 0x1, URZ ;  /* 0x000000012f047890 */ /* 0x000fe2000fffe0ff */
[----:B------:R-:W-:Y:S03]  /*6750*/  ISETP.NE.AND P1, PT, R67, RZ, PT ;  /* 0x000000ff4300720c */ /* 0x000fe60003f25270 */
[----:B------:R-:W-:Y:S04]  /*6760*/  UISETP.NE.AND UP0, UPT, UR4, 0x3, UPT ;  /* 0x000000030400788c */ /* 0x000fe8000bf05270 */
[----:B------:R-:W-:Y:S02]  /*6770*/  USEL UR5, URZ, 0x1, UP0 ;  /* 0x00000001ff057887 */ /* 0x000fe40008000000 */
[----:B------:R-:W-:Y:S04]  /*6780*/  USEL UR4, UR4, URZ, UP0 ;  /* 0x000000ff04047287 */ /* 0x000fe80008000000 */
[----:B------:R2:W1:Y:S01]  /*6790*/  @P1 LDS.128 R36, [R4] ;  /* 0x0000000004241984 */ /* 0x0004620000000c00 */
[----:B------:R-:W-:Y:S01]  /*67a0*/  LOP3.LUT R66, R66, UR5, RZ, 0x3c, !PT ;  /* 0x0000000542427c12 */ /* 0x000fe2000f8e3cff */
[----:B------:R-:W-:Y:S02]  /*67b0*/  IMAD.U32 R63, RZ, RZ, UR4 ;  /* 0x00000004ff3f7e24 */ /* 0x000fe4000f8e00ff */
[----:B------:R2:W1:Y:S04]  /*67c0*/  @P1 LDS.128 R28, [R27+0x200] ;  /* 0x000200001b1c1984 */ /* 0x0004680000000c00 */
.L_x_105:
[----:B------:R-:W-:Y:S05]  /*67d0*/  BSYNC B1 ;  /* 0x0000000000017941 */ /* 0x000fea0003800000 */
.L_x_104:
[----:B-1----:R-:W-:Y:S04]  /*67e0*/  SHF.R.U32.HI R0, RZ, 0x15, R25 ;  /* 0x00000015ff007819 */ /* 0x002fe80000011619 */
[----:B------:R-:W-:Y:S01]  /*67f0*/  LOP3.LUT P1, RZ, R0, 0x3, R47, 0x48, !PT ;  /* 0x0000000300ff7812 */ /* 0x000fe2000782482f */
[----:B------:R-:W-:Y:S01]  /*6800*/  @!UPT UIADD3 URZ, UPT, UPT, URZ, URZ, URZ ;  /* 0x000000fffffff290 */ /* 0x000fe2000fffe0ff */
[----:B----4-:R-:W-:Y:S11]  /*6810*/  @P0 BRA `(.L_x_109) ;  /* 0x0000000000080947 */ /* 0x010ff60003800000 */
[----:B------:R-:W1:Y:S02]  /*6820*/  SYNCS.PHASECHK.TRANS64.TRYWAIT P0, [R53+URZ+0xa0], R2 ;  /* 0x0000a002350075a7 */ /* 0x000e6400080011ff */
[----:B-1----:R-:W-:Y:S05]  /*6830*/  @!P0 BRA `(.L_x_110) ;  /* 0x0000001c00d88947 */ /* 0x002fea0003800000 */
.L_x_109:
[----:B------:R-:W-:Y:S05]  /*6840*/  @!P1 BRA `(.L_x_111) ;  /* 0x0000000000409947 */ /* 0x000fea0003800000 */
[----:B------:R-:W4:Y:S01]  /*6850*/  LDCU.64 UR8, c[0x4][0x70] ;  /* 0x01000e00ff0877ac */ /* 0x000f220008000a00 */
[----:B------:R-:W-:Y:S01]  /*6860*/  MOV R3, 0x0 ;  /* 0x0000000000037802 */ /* 0x000fe20000000f00 */
[----:B------:R-:W-:Y:S02]  /*6870*/  HFMA2 R12, -RZ, RZ, 0, 5.9604644775390625e-08 ;  /* 0x00000001ff0c7431 */ /* 0x000fe400000001ff */
[----:B------:R-:W-:Y:S02]  /*6880*/  IMAD.MOV.U32 R8, RZ, RZ, 0x192 ;  /* 0x00000192ff087424 */ /* 0x000fe400078e00ff */
[----:B------:R-:W-:Y:S01]  /*6890*/  IMAD.MOV.U32 R13, RZ, RZ, RZ ;  /* 0x000000ffff0d7224 */ /* 0x000fe200078e00ff */
[----:B------:R-:W5:Y:S01]  /*68a0*/  LDCU.64 UR6, c[0x4][0x78] ;  /* 0x01000f00ff0677ac */ /* 0x000f620008000a00 */
[----:B-1----:R-:W1:Y:S01]  /*68b0*/  LDC.64 R2, c[0x4][R3] ;  /* 0x0100000003027b82 */ /* 0x002e620000000a00 */
[----:B------:R-:W3:Y:S01]  /*68c0*/  LDCU.64 UR4, c[0x4][0x10] ;  /* 0x01000200ff0477ac */ /* 0x000ee20008000a00 */
[----:B----4-:R-:W-:Y:S01]  /*68d0*/  MOV R5, UR9 ;  /* 0x0000000900057c02 */ /* 0x010fe20008000f00 */
[----:B--2---:R-:W-:Y:S01]  /*68e0*/  IMAD.U32 R4, RZ, RZ, UR8 ;  /* 0x00000008ff047e24 */ /* 0x004fe2000f8e00ff */
[----:B-----5:R-:W-:Y:S01]  /*68f0*/  MOV R7, UR7 ;  /* 0x0000000700077c02 */ /* 0x020fe20008000f00 */
[----:B------:R-:W-:Y:S01]  /*6900*/  IMAD.U32 R6, RZ, RZ, UR6 ;  /* 0x00000006ff067e24 */ /* 0x000fe2000f8e00ff */
[----:B---3--:R-:W-:Y:S01]  /*6910*/  MOV R11, UR5 ;  /* 0x00000005000b7c02 */ /* 0x008fe20008000f00 */
[----:B------:R-:W-:Y:S02]  /*6920*/  IMAD.U32 R10, RZ, RZ, UR4 ;  /* 0x00000004ff0a7e24 */ /* 0x000fe4000f8e00ff */
[----:B------:R-:W-:Y:S07]  /*6930*/  LEPC R20, `(.L_x_111) ;  /* 0x000000001014794e */ /* 0x000fee0000000000 */
[----:B-1----:R-:W-:Y:S05]  /*6940*/  CALL.ABS.NOINC R2 ;  /* 0x0000000002007343 */ /* 0x002fea0003c00000 */
.L_x_111:
[----:B------:R-:W-:Y:S01]  /*6950*/  SHF.L.U32 R3, R28, 0x10, RZ ;  /* 0x000000101c037819 */ /* 0x000fe200000006ff */
[----:B------:R-:W-:Y:S05]  /*6960*/  WARPSYNC.ALL ;  /* 0x0000000000007948 */ /* 0x000fea0003800000 */
[----:B------:R-:W-:Y:S01]  /*6970*/  R2UR UR4, R25 ;  /* 0x00000000190472ca */ /* 0x000fe200000e0000 */
[----:B------:R-:W-:Y:S01]  /*6980*/  BSSY.RECONVERGENT B0, `(.L_x_112) ;  /* 0x0000056000007945 */ /* 0x000fe20003800200 */
[C---:B------:R-:W-:Y:S02]  /*6990*/  SHF.L.U32 R20, R29.reuse, 0x10, RZ ;  /* 0x000000101d147819 */ /* 0x040fe400000006ff */
[----:B------:R-:W-:Y:S02]  /*69a0*/  LOP3.LUT R21, R29, 0xffff0000, RZ, 0xc0, !PT ;  /* 0xffff00001d157812 */ /* 0x000fe400078ec0ff */
[----:B------:R-:W-:Y:S02]  /*69b0*/  MOV R61, 0x10 ;  /* 0x00000010003d7802 */ /* 0x000fe40000000f00 */
[----:B------:R-:W-:Y:S02]  /*69c0*/  LOP3.LUT P6, RZ, R45, 0x40, RZ, 0xc0, !PT ;  /* 0x000000402dff7812 */ /* 0x000fe400078cc0ff */
[----:B------:R-:W-:Y:S02]  /*69d0*/  ISETP.NE.AND P0, PT, R58, RZ, PT ;  /* 0x000000ff3a00720c */ /* 0x000fe40003f05270 */
[----:B------:R-:W-:Y:S01]  /*69e0*/  SEL R61, R61, 0xfffffff0, !P6 ;  /* 0xfffffff03d3d7807 */ /* 0x000fe20007000000 */
[----:B--2---:R-:W3:Y:S02]  /*69f0*/  LDTM.x16 R4, tmem[UR4] ;  /* 0x00000004000479ee */ /* 0x004ee40008240000 */
[----:B---3--:R-:W-:Y:S01]  /*6a00*/  FMUL R0, R24, R4 ;  /* 0x0000000418007220 */ /* 0x008fe20000400000 */
[----:B------:R-:W-:Y:S01]  /*6a10*/  LOP3.LUT R4, R28, 0xffff0000, RZ, 0xc0, !PT ;  /* 0xffff00001c047812 */ /* 0x000fe200078ec0ff */
[C---:B-1----:R-:W-:Y:S01]  /*6a20*/  FMUL R2, R24.reuse, R5 ;  /* 0x0000000518027220 */ /* 0x042fe20000400000 */
[----:B------:R-:W-:Y:S01]  /*6a30*/  FMUL R7, R24, R7 ;  /* 0x0000000718077220 */ /* 0x000fe20000400000 */
[----:B------:R-:W-:Y:S01]  /*6a40*/  FFMA R0, R26, R3, R0 ;  /* 0x000000031a007223 */ /* 0x000fe20000000000 */
[----:B------:R-:W-:Y:S01]  /*6a50*/  FMUL R3, R24, R6 ;  /* 0x0000000618037220 */ /* 0x000fe20000400000 */
[----:B------:R-:W-:Y:S01]  /*6a60*/  FFMA R2, R26, R4, R2 ;  /* 0x000000041a027223 */ /* 0x000fe20000000002 */
[C---:B------:R-:W-:Y:S01]  /*6a70*/  FMUL R4, R24.reuse, R8 ;  /* 0x0000000818047220 */ /* 0x040fe20000400000 */
[C---:B------:R-:W-:Y:S01]  /*6a80*/  FMUL R8, R24.reuse, R12 ;  /* 0x0000000c18087220 */ /* 0x040fe20000400000 */
[----:B------:R-:W-:Y:S01]  /*6a90*/  FMUL R12, R24, R16 ;  /* 0x00000010180c7220 */ /* 0x000fe20000400000 */
[----:B------:R-:W-:Y:S01]  /*6aa0*/  SHF.L.U32 R16, R30, 0x10, RZ ;  /* 0x000000101e107819 */ /* 0x000fe200000006ff */
[----:B------:R-:W-:Y:S01]  /*6ab0*/  FFMA R3, R26, R20, R3 ;  /* 0x000000141a037223 */ /* 0x000fe20000000003 */
[----:B------:R-:W-:Y:S01]  /*6ac0*/  F2FP.BF16.F32.PACK_AB R32, R2, R0 ;  /* 0x000000000220723e */ /* 0x000fe200000010ff */
[----:B------:R-:W-:Y:S01]  /*6ad0*/  FFMA R7, R26, R21, R7 ;  /* 0x000000151a077223 */ /* 0x000fe20000000007 */
[----:B------:R-:W-:Y:S01]  /*6ae0*/  LOP3.LUT R0, R30, 0xffff0000, RZ, 0xc0, !PT ;  /* 0xffff00001e007812 */ /* 0x000fe200078ec0ff */
[----:B------:R-:W-:Y:S01]  /*6af0*/  FMUL R5, R24, R9 ;  /* 0x0000000918057220 */ /* 0x000fe20000400000 */
[C---:B------:R-:W-:Y:S01]  /*6b00*/  SHF.L.U32 R2, R31.reuse, 0x10, RZ ;  /* 0x000000101f027819 */ /* 0x040fe200000006ff */
[----:B------:R-:W-:Y:S01]  /*6b10*/  FFMA R4, R26, R16, R4 ;  /* 0x000000101a047223 */ /* 0x000fe20000000004 */
[----:B------:R-:W-:Y:S01]  /*6b20*/  LOP3.LUT R16, R31, 0xffff0000, RZ, 0xc0, !PT ;  /* 0xffff00001f107812 */ /* 0x000fe200078ec0ff */
[----:B------:R-:W-:Y:S01]  /*6b30*/  FMUL R6, R24, R10 ;  /* 0x0000000a18067220 */ /* 0x000fe20000400000 */
[----:B------:R-:W-:Y:S01]  /*6b40*/  F2FP.BF16.F32.PACK_AB R33, R7, R3 ;  /* 0x000000030721723e */ /* 0x000fe200000010ff */
[----:B------:R-:W-:Y:S01]  /*6b50*/  FFMA R5, R26, R0, R5 ;  /* 0x000000001a057223 */ /* 0x000fe20000000005 */
[----:B------:R-:W-:Y:S01]  /*6b60*/  SHF.L.U32 R0, R36, 0x10, RZ ;  /* 0x0000001024007819 */ /* 0x000fe200000006ff */
[----:B------:R-:W-:Y:S01]  /*6b70*/  FMUL R11, R24, R11 ;  /* 0x0000000b180b7220 */ /* 0x000fe20000400000 */
[----:B------:R-:W-:Y:S01]  /*6b80*/  FFMA R6, R26, R2, R6 ;  /* 0x000000021a067223 */ /* 0x000fe20000000006 */
[----:B------:R-:W-:Y:S01]  /*6b90*/  LOP3.LUT R2, R36, 0xffff0000, RZ, 0xc0, !PT ;  /* 0xffff000024027812 */ /* 0x000fe200078ec0ff */
[----:B------:R-:W-:Y:S01]  /*6ba0*/  FMUL R9, R24, R13 ;  /* 0x0000000d18097220 */ /* 0x000fe20000400000 */
[C---:B------:R-:W-:Y:S01]  /*6bb0*/  FFMA R11, R26.reuse, R16, R11 ;  /* 0x000000101a0b7223 */ /* 0x040fe2000000000b */
[C---:B------:R-:W-:Y:S01]  /*6bc0*/  SHF.L.U32 R3, R37.reuse, 0x10, RZ ;  /* 0x0000001025037819 */ /* 0x040fe200000006ff */
[----:B------:R-:W-:Y:S01]  /*6bd0*/  FFMA R8, R26, R0, R8 ;  /* 0x000000001a087223 */ /* 0x000fe20000000008 */
[C---:B------:R-:W-:Y:S01]  /*6be0*/  FMUL R10, R24.reuse, R14 ;  /* 0x0000000e180a7220 */ /* 0x040fe20000400000 */
[----:B------:R-:W-:Y:S01]  /*6bf0*/  LOP3.LUT R0, R37, 0xffff0000, RZ, 0xc0, !PT ;  /* 0xffff000025007812 */ /* 0x000fe200078ec0ff */
[----:B------:R-:W-:Y:S01]  /*6c00*/  FMUL R15, R24, R15 ;  /* 0x0000000f180f7220 */ /* 0x000fe20000400000 */
[C---:B------:R-:W-:Y:S01]  /*6c10*/  FFMA R9, R26.reuse, R2, R9 ;  /* 0x000000021a097223 */ /* 0x040fe20000000009 */
[----:B------:R-:W-:Y:S01]  /*6c20*/  FFMA R10, R26, R3, R10 ;  /* 0x000000031a0a7223 */ /* 0x000fe2000000000a */
[----:B------:R-:W-:Y:S01]  /*6c30*/  SHF.L.U32 R2, R38, 0x10, RZ ;  /* 0x0000001026027819 */ /* 0x000fe200000006ff */
[----:B------:R-:W-:Y:S01]  /*6c40*/  FFMA R15, R26, R0, R15 ;  /* 0x000000001a0f7223 */ /* 0x000fe2000000000f */
[----:B------:R-:W-:Y:S01]  /*6c50*/  F2FP.BF16.F32.PACK_AB R34, R5, R4 ;  /* 0x000000040522723e */ /* 0x000fe200000010ff */
[----:B------:R-:W-:Y:S01]  /*6c60*/  FMUL R13, R24, R17 ;  /* 0x00000011180d7220 */ /* 0x000fe20000400000 */
[----:B------:R-:W-:Y:S01]  /*6c70*/  LOP3.LUT R3, R38, 0xffff0000, RZ, 0xc0, !PT ;  /* 0xffff000026037812 */ /* 0x000fe200078ec0ff */
[C---:B------:R-:W-:Y:S01]  /*6c80*/  FMUL R14, R24.reuse, R18 ;  /* 0x00000012180e7220 */ /* 0x040fe20000400000 */
[C---:B------:R-:W-:Y:S01]  /*6c90*/  SHF.L.U32 R4, R39.reuse, 0x10, RZ ;  /* 0x0000001027047819 */ /* 0x040fe200000006ff */
[----:B------:R-:W-:Y:S01]  /*6ca0*/  FMUL R19, R24, R19 ;  /* 0x0000001318137220 */ /* 0x000fe20000400000 */
[----:B------:R-:W-:Y:S01]  /*6cb0*/  LOP3.LUT R0, R39, 0xffff0000, RZ, 0xc0, !PT ;  /* 0xffff000027007812 */ /* 0x000fe200078ec0ff */
[C---:B------:R-:W-:Y:S01]  /*6cc0*/  FFMA R12, R26.reuse, R2, R12 ;  /* 0x000000021a0c7223 */ /* 0x040fe2000000000c */
[----:B------:R-:W-:Y:S01]  /*6cd0*/  F2FP.BF16.F32.PACK_AB R35, R11, R6 ;  /* 0x000000060b23723e */ /* 0x000fe200000010ff */
[C---:B------:R-:W-:Y:S01]  /*6ce0*/  FFMA R13, R26.reuse, R3, R13 ;  /* 0x000000031a0d7223 */ /* 0x040fe2000000000d */
[C---:B------:R-:W-:Y:S01]  /*6cf0*/  FFMA R14, R26.reuse, R4, R14 ;  /* 0x000000041a0e7223 */ /* 0x040fe2000000000e */
[----:B------:R-:W-:Y:S01]  /*6d00*/  FFMA R19, R26, R0, R19 ;  /* 0x000000001a137223 */ /* 0x000fe20000000013 */
[----:B------:R-:W-:Y:S01]  /*6d10*/  F2FP.BF16.F32.PACK_AB R8, R9, R8 ;  /* 0x000000080908723e */ /* 0x000fe200000010ff */
[----:B------:R1:W-:Y:S01]  /*6d20*/  STS.128 [R27+0x200], R32 ;  /* 0x000200201b007388 */ /* 0x0003e20000000c00 */
[----:B------:R-:W-:Y:S02]  /*6d30*/  F2FP.BF16.F32.PACK_AB R9, R15, R10 ;  /* 0x0000000a0f09723e */ /* 0x000fe400000010ff */
[----:B------:R-:W-:Y:S02]  /*6d40*/  F2FP.BF16.F32.PACK_AB R10, R13, R12 ;  /* 0x0000000c0d0a723e */ /* 0x000fe400000010ff */
[----:B------:R-:W-:Y:S02]  /*6d50*/  F2FP.BF16.F32.PACK_AB R11, R19, R14 ;  /* 0x0000000e130b723e */ /* 0x000fe400000010ff */
[----:B------:R-:W-:Y:S05]  /*6d60*/  IADD3 R0, PT, PT, R27, R61, RZ ;  /* 0x0000003d1b007210 */ /* 0x000fea0007ffe0ff */
[----:B------:R1:W-:Y:S01]  /*6d70*/  STS.128 [R0+0x200], R8 ;  /* 0x0002000800007388 */ /* 0x0003e20000000c00 */
[----:B------:R-:W-:Y:S01]  /*6d80*/  @!PT LDS RZ, [RZ] ;  /* 0x00000000fffff984 */ /* 0x000fe20000000800 */
[----:B------:R-:W-:Y:S01]  /*6d90*/  @!PT LDS RZ, [RZ] ;  /* 0x00000000fffff984 */ /* 0x000fe20000000800 */
[----:B------:R-:W-:Y:S01]  /*6da0*/  @!PT LDS RZ, [RZ] ;  /* 0x00000000fffff984 */ /* 0x000fe20000000800 */
[----:B------:R-:W-:Y:S01]  /*6db0*/  @!PT LDS RZ, [RZ] ;  /* 0x00000000fffff984 */ /* 0x000fe20000000800 */
[----:B------:R2:W-:Y:S07]  /*6dc0*/  MEMBAR.ALL.CTA ;  /* 0x0000000000007992 */ /* 0x0005ee0000008000 */
[----:B--2---:R-:W2:Y:S02]  /*6dd0*/  FENCE.VIEW.ASYNC.S ;  /* 0x00000000000073c6 */ /* 0x004ea40000000000 */
[----:B--2---:R-:W-:Y:S06]  /*6de0*/  BAR.SYNC.DEFER_BLOCKING 0x1, 0x80 ;  /* 0x0042000000007b1d */ /* 0x004fec0000010000 */
[----:B------:R-:W-:Y:S05]  /*6df0*/  @P0 BRA `(.L_x_113) ;  /* 0x0000000000380947 */ /* 0x000fea0003800000 */
[----:B------:R-:W2:Y:S01]  /*6e00*/  LDCU.64 UR6, c[0x0][0x348] ;  /* 0x00006900ff0677ac */ /* 0x000ea20008000a00 */
[----:B------:R-:W-:Y:S01]  /*6e10*/  R2UR UR5, R62 ;  /* 0x000000003e0572ca */ /* 0x000fe200000e0000 */
[----:B------:R-:W-:Y:S01]  /*6e20*/  UMOV UR51, UR36 ;  /* 0x0000002400337c82 */ /* 0x000fe20008000000 */
[----:B------:R-:W-:Y:S01]  /*6e30*/  UIADD3 UR9, UPT, UPT, UR49, 0x20, URZ ;  /* 0x0000002031097890 */ /* 0x000fe2000fffe0ff */
[----:B------:R-:W-:Y:S01]  /*6e40*/  UMOV UR10, UR50 ;  /* 0x00000032000a7c82 */ /* 0x000fe20008000000 */
[----:B------:R-:W-:Y:S09]  /*6e50*/  UMOV UR11, UR36 ;  /* 0x00000024000b7c82 */ /* 0x000ff20008000000 */
[----:B------:R-:W-:Y:S02]  /*6e60*/  UIADD3 UR5, UPT, UPT, UR45, UR5, URZ ;  /* 0x000000052d057290 */ /* 0x000fe4000fffe0ff */
[----:B--2---:R-:W-:Y:S02]  /*6e70*/  UIADD3 UR4, UP0, UPT, UR6, 0x680, URZ ;  /* 0x0000068006047890 */ /* 0x004fe4000ff1e0ff */
[----:B------:R-:W-:Y:S02]  /*6e80*/  UIADD3 UR48, UPT, UPT, UR5, 0x200, URZ ;  /* 0x0000020005307890 */ /* 0x000fe4000fffe0ff */
[----:B------:R-:W-:Y:S02]  /*6e90*/  UIADD3 UR8, UPT, UPT, UR5, 0xa00, URZ ;  /* 0x00000a0005087890 */ /* 0x000fe4000fffe0ff */
[----:B------:R-:W-:Y:S09]  /*6ea0*/  UIADD3.X UR5, UPT, UPT, URZ, UR7, URZ, UP0, !UPT ;  /* 0x00000007ff057290 */ /* 0x000ff200087fe4ff */
[----:B------:R2:W-:Y:S01]  /*6eb0*/  UTMASTG.3D [UR48], [UR4] ;  /* 0x00000030040073b5 */ /* 0x0005e20008010000 */
[----:B------:R2:W-:Y:S02]  /*6ec0*/  UTMASTG.3D [UR8], [UR4] ;  /* 0x00000008040073b5 */ /* 0x0005e40008010000 */
[----:B--2---:R0:W-:Y:S02]  /*6ed0*/  UTMACMDFLUSH ;  /* 0x00000000000079b7 */ /* 0x0041e40000000000 */
.L_x_113:
[----:B------:R-:W-:Y:S05]  /*6ee0*/  BSYNC.RECONVERGENT B0 ;  /* 0x0000000000007941 */ /* 0x000fea0003800200 */
.L_x_112:
[----:B------:R-:W-:Y:S01]  /*6ef0*/  UIADD3 UR46, UPT, UPT, UR47, 0x1, URZ ;  /* 0x000000012f2e7890 */ /* 0x000fe2000fffe0ff */
[----:B------:R-:W-:Y:S03]  /*6f00*/  BSSY.RECONVERGENT B0, `(.L_x_114) ;  /* 0x0000005000007945 */ /* 0x000fe60003800200 */
[----:B------:R-:W-:Y:S04]  /*6f10*/  UISETP.NE.AND UP0, UPT, UR46, 0x3, UPT ;  /* 0x000000032e00788c */ /* 0x000fe8000bf05270 */
[----:B------:R-:W-:Y:S01]  /*6f20*/  USEL UR44, UR46, URZ, UP0 ;  /* 0x000000ff2e2c7287 */ /* 0x000fe20008000000 */
[----:B------:R-:W-:Y:S11]  /*6f30*/  @P0 BRA `(.L_x_115) ;  /* 0x0000000000040947 */ /* 0x000ff60003800000 */
[----:B------:R-:W-:Y:S04]  /*6f40*/  DEPBAR.LE SB0, 0x1 ;  /* 0x000080400000791a */ /* 0x000fe80000000000 */
.L_x_115:
[----:B------:R-:W-:Y:S05]  /*6f50*/  BSYNC.RECONVERGENT B0 ;  /* 0x0000000000007941 */ /* 0x000fea0003800200 */
.L_x_114:
[----:B------:R-:W-:Y:S01]  /*6f60*/  BAR.SYNC.DEFER_BLOCKING 0x1, 0x80 ;  /* 0x0042000000007b1d */ /* 0x000fe20000010000 */
[----:B------:R-:W-:Y:S01]  /*6f70*/  ISETP.NE.AND P1, PT, R60, RZ, PT ;  /* 0x000000ff3c00720c */ /* 0x000fe20003f25270 */
[----:B------:R-:W-:Y:S01]  /*6f80*/  UISETP.NE.AND UP0, UPT, UR53, URZ, UPT ;  /* 0x000000ff3500728c */ /* 0x000fe2000bf05270 */
[----:B------:R-:W-:Y:S11]  /*6f90*/  LEA R3, R63, UR45, 0x3 ;  /* 0x0000002d3f037c11 */ /* 0x000ff6000f8e18ff */
[----:B------:R-:W-:Y:S01]  /*6fa0*/  @P1 SHF.L.U32 R4, R66, 0x1f, RZ ;  /* 0x0000001f42041819 */ /* 0x000fe200000006ff */
[----:B------:R-:W-:Y:S06]  /*6fb0*/  BRA.U !UP0, `(.L_x_116) ;  /* 0x0000000108247547 */ /* 0x000fec000b800000 */
[----:B-1----:R-:W1:Y:S01]  /*6fc0*/  S2R R0, SR_CgaCtaId ;  /* 0x0000000000007919 */ /* 0x002e620000008800 */
[----:B------:R-:W-:Y:S01]  /*6fd0*/  IMAD.U32 R2, RZ, RZ, UR52 ;  /* 0x00000034ff027e24 */ /* 0x000fe2000f8e00ff */
[----:B------:R-:W-:Y:S04]  /*6fe0*/  UIADD3 UR4, UPT, UPT, UR52, 0x1, URZ ;  /* 0x0000000134047890 */ /* 0x000fe8000fffe0ff */
[----:B------:R-:W-:Y:S01]  /*6ff0*/  @P1 LEA R2, R2, UR45, 0x3 ;  /* 0x0000002d02021c11 */ /* 0x000fe2000f8e18ff */
[----:B------:R-:W-:Y:S04]  /*7000*/  UISETP.NE.AND UP0, UPT, UR4, 0x3, UPT ;  /* 0x000000030400788c */ /* 0x000fe8000bf05270 */
[----:B------:R-:W-:Y:S01]  /*7010*/  @P1 VIADD R2, R2, 0x58 ;  /* 0x0000005802021836 */ /* 0x000fe20000000000 */
[----:B------:R-:W-:Y:S04]  /*7020*/  USEL UR52, UR4, URZ, UP0 ;  /* 0x000000ff04347287 */ /* 0x000fe80008000000 */
[----:B-1----:R-:W-:Y:S04]  /*7030*/  @P1 PRMT R0, R0, 0x654, R2 ;  /* 0x0000065400001816 */ /* 0x002fe80000000002 */
[----:B------:R2:W-:Y:S04]  /*7040*/  @P1 SYNCS.ARRIVE.TRANS64.RED.A1T0 RZ, [R0+URZ], RZ ;  /* 0x000000ff00ff19a7 */ /* 0x0005e800081004ff */
.L_x_116:
[----:B------:R-:W3:Y:S01]  /*7050*/  @P1 SYNCS.PHASECHK.TRANS64.TRYWAIT P0, [R3+URZ+0x40], R4 ;  /* 0x00004004030015a7 */ /* 0x000ee200080011ff */
[----:B------:R-:W-:Y:S01]  /*7060*/  BSSY B1, `(.L_x_117) ;  /* 0x0000012000017945 */ /* 0x000fe20003800000 */
[----:B---3--:R-:W-:Y:S03]  /*7070*/  @P1 SEL R65, RZ, 0x1, !P0 ;  /* 0x00000001ff411807 */ /* 0x008fe60004000000 */
[----:B------:R-:W-:Y:S05]  /*7080*/  @!P1 BRA `(.L_x_118) ;  /* 0x00000000003c9947 */ /* 0x000fea0003800000 */
[----:B------:R-:W-:Y:S01]  /*7090*/  ISETP.NE.AND P1, PT, R67, RZ, PT ;  /* 0x000000ff4300720c */ /* 0x000fe20003f25270 */
[----:B------:R-:W-:Y:S01]  /*70a0*/  BSSY B0, `(.L_x_119) ;  /* 0x0000009000007945 */ /* 0x000fe20003800000 */
[----:B------:R-:W-:Y:S11]  /*70b0*/  ISETP.NE.AND P0, PT, R65, RZ, PT ;  /* 0x000000ff4100720c */ /* 0x000ff60003f05270 */
[----:B------:R-:W-:Y:S05]  /*70c0*/  @P1 IMAD R63, R63, 0x1000, R64 ;  /* 0x000010003f3f1824 */ /* 0x000fea00078e0240 */
[----:B-12---:R-:W-:Y:S05]  /*70d0*/  @P1 IADD3 R0, PT, PT, R63, UR45, RZ ;  /* 0x0000002d3f001c10 */ /* 0x006fea000fffe0ff */
[----:B------:R-:W-:Y:S01]  /*70e0*/  @P1 IMAD.IADD R0, R61, 0x1, R0 ;  /* 0x000000013d001824 */ /* 0x000fe200078e0200 */
[----:B------:R-:W-:Y:S06]  /*70f0*/  @P0 BRA `(.L_x_120) ;  /* 0x00000000000c0947 */ /* 0x000fec0003800000 */
[----:B------:R-:W-:Y:S04]  /*7100*/  SHF.L.U32 R66, R66, 0x1f, RZ ;  /* 0x0000001f42427819 */ /* 0x000fe800000006ff */
[----:B------:R-:W1:Y:S02]  /*7110*/  SYNCS.PHASECHK.TRANS64.TRYWAIT P0, [R3+URZ+0x40], R66 ;  /* 0x00004042030075a7 */ /* 0x000e6400080011ff */
[----:B-1----:R-:W-:Y:S05]  /*7120*/  @!P0 BRA `(.L_x_121) ;  /* 0x0000001400b08947 */ /* 0x002fea0003800000 */
.L_x_120:
[----:B------:R-:W-:Y:S05]  /*7130*/  BSYNC B0 ;  /* 0x0000000000007941 */ /* 0x000fea0003800000 */
.L_x_119:
[----:B------:R-:W-:Y:S11]  /*7140*/  ISETP.NE.AND P0, PT, R67, RZ, PT ;  /* 0x000000ff4300720c */ /* 0x000ff60003f05270 */
[----:B------:R-:W-:Y:S02]  /*7150*/  @!UPT UIADD3 URZ, UPT, UPT, URZ, URZ, URZ ;  /* 0x000000fffffff290 */ /* 0x000fe4000fffe0ff */
[----:B------:R3:W4:Y:S04]  /*7160*/  @P0 LDS.128 R28, [R63+UR45+0x200] ;  /* 0x0002002d3f1c0984 */ /* 0x0007280008000c00 */
[----:B------:R3:W2:Y:S02]  /*7170*/  @P0 LDS.128 R36, [R0+0x200] ;  /* 0x0002000000240984 */ /* 0x0006a40000000c00 */
.L_x_118:
[----:B------:R-:W-:Y:S05]  /*7180*/  BSYNC B1 ;  /* 0x0000000000017941 */ /* 0x000fea0003800000 */
.L_x_117:
[----:B-123--:R-:W-:Y:S05]  /*7190*/  VIADD R0, R25, 0x10 ;  /* 0x0000001019007836 */ /* 0x00efea0000000000 */
[----:B------:R-:W-:Y:S04]  /*71a0*/  SHF.R.U32.HI R0, RZ, 0x15, R0 ;  /* 0x00000015ff007819 */ /* 0x000fe80000011600 */
[----:B------:R-:W-:Y:S11]  /*71b0*/  LOP3.LUT P0, RZ, R0, 0x3, R47, 0x48, !PT ;  /* 0x0000000300ff7812 */ /* 0x000ff6000780482f */
[----:B------:R-:W-:Y:S02]  /*71c0*/  @!UPT UIADD3 URZ, UPT, UPT, URZ, URZ, URZ ;  /* 0x000000fffffff290 */ /* 0x000fe4000fffe0ff */
[----:B------:R-:W-:Y:S05]  /*71d0*/  @!P0 BRA `(.L_x_122) ;  /* 0x0000000000408947 */ /* 0x000fea0003800000 */
[----:B------:R-:W1:Y:S01]  /*71e0*/  LDCU.64 UR8, c[0x4][0x70] ;  /* 0x01000e00ff0877ac */ /* 0x000e620008000a00 */
[----:B------:R-:W-:Y:S01]  /*71f0*/  MOV R3, 0x0 ;  /* 0x0000000000037802 */ /* 0x000fe20000000f00 */
[----:B------:R-:W-:Y:S02]  /*7200*/  HFMA2 R12, -RZ, RZ, 0, 5.9604644775390625e-08 ;  /* 0x00000001ff0c7431 */ /* 0x000fe400000001ff */
[----:B------:R-:W-:Y:S02]  /*7210*/  IMAD.MOV.U32 R8, RZ, RZ, 0x192 ;  /* 0x00000192ff087424 */ /* 0x000fe400078e00ff */
[----:B------:R-:W-:Y:S01]  /*7220*/  IMAD.MOV.U32 R13, RZ, RZ, RZ ;  /* 0x000000ffff0d7224 */ /* 0x000fe200078e00ff */
[----:B------:R-:W2:Y:S01]  /*7230*/  LDCU.64 UR6, c[0x4][0x78] ;  /* 0x01000f00ff0677ac */ /* 0x000ea20008000a00 */
[----:B------:R-:W3:Y:S01]  /*7240*/  LDC.64 R2, c[0x4][R3] ;  /* 0x0100000003027b82 */ /* 0x000ee20000000a00 */
[----:B------:R-:W5:Y:S01]  /*7250*/  LDCU.64 UR4, c[0x4][0x10] ;  /* 0x01000200ff0477ac */ /* 0x000f620008000a00 */
[----:B-1----:R-:W-:Y:S01]  /*7260*/  MOV R5, UR9 ;  /* 0x0000000900057c02 */ /* 0x002fe20008000f00 */
[----:B------:R-:W-:Y:S01]  /*7270*/  IMAD.U32 R4, RZ, RZ, UR8 ;  /* 0x00000008ff047e24 */ /* 0x000fe2000f8e00ff */
[----:B--2---:R-:W-:Y:S01]  /*7280*/  MOV R7, UR7 ;  /* 0x0000000700077c02 */ /* 0x004fe20008000f00 */
[----:B------:R-:W-:Y:S01]  /*7290*/  IMAD.U32 R6, RZ, RZ, UR6 ;  /* 0x00000006ff067e24 */ /* 0x000fe2000f8e00ff */
[----:B-----5:R-:W-:Y:S01]  /*72a0*/  MOV R11, UR5 ;  /* 0x00000005000b7c02 */ /* 0x020fe20008000f00 */
[----:B------:R-:W-:Y:S02]  /*72b0*/  IMAD.U32 R10, RZ, RZ, UR4 ;  /* 0x00000004ff0a7e24 */ /* 0x000fe4000f8e00ff */
[----:B------:R-:W-:Y:S07]  /*72c0*/  LEPC R20, `(.L_x_122) ;  /* 0x000000001014794e */ /* 0x000fee0000000000 */
[----:B---34-:R-:W-:Y:S05]  /*72d0*/  CALL.ABS.NOINC R2 ;  /* 0x0000000002007343 */ /* 0x018fea0003c00000 */
.L_x_122:
[----:B------:R-:W-:Y:S01]  /*72e0*/  ISETP.NE.AND P0, PT, R58, RZ, PT ;  /* 0x000000ff3a00720c */ /* 0x000fe20003f05270 */
[----:B------:R-:W-:Y:S05]  /*72f0*/  WARPSYNC.ALL ;  /* 0x0000000000007948 */ /* 0x000fea0003800000 */
[----:B------:R-:W-:Y:S01]  /*7300*/  R2UR UR4, R25 ;  /* 0x00000000190472ca */ /* 0x000fe200000e0000 */
[----:B------:R-:W-:Y:S01]  /*7310*/  BSSY.RECONVERGENT B0, `(.L_x_123) ;  /* 0x000005b000007945 */ /* 0x000fe20003800200 */
[C---:B----4-:R-:W-:Y:S02]  /*7320*/  SHF.L.U32 R0, R28.reuse, 0x10, RZ ;  /* 0x000000101c007819 */ /* 0x050fe400000006ff */
[----:B------:R-:W-:Y:S02]  /*7330*/  LOP3.LUT R2, R28, 0xffff0000, RZ, 0xc0, !PT ;  /* 0xffff00001c027812 */ /* 0x000fe400078ec0ff */
[C---:B------:R-:W-:Y:S02]  /*7340*/  SHF.L.U32 R20, R29.reuse, 0x10, RZ ;  /* 0x000000101d147819 */ /* 0x040fe400000006ff */
[----:B------:R-:W-:Y:S02]  /*7350*/  LOP3.LUT R21, R29, 0xffff0000, RZ, 0xc0, !PT ;  /* 0xffff00001d157812 */ /* 0x000fe400078ec0ff */
[C---:B------:R-:W-:Y:S02]  /*7360*/  SHF.L.U32 R25, R30.reuse, 0x10, RZ ;  /* 0x000000101e197819 */ /* 0x040fe400000006ff */
[----:B------:R-:W-:Y:S01]  /*7370*/  LOP3.LUT R27, R30, 0xffff0000, RZ, 0xc0, !PT ;  /* 0xffff00001e1b7812 */ /* 0x000fe200078ec0ff */
[----:B------:R-:W1:Y:S01]  /*7380*/  LDTM.x16 R4, tmem[UR4+0x10] ;  /* 0x00001004000479ee */ /* 0x000e620008240000 */
[C---:B------:R-:W-:Y:S01]  /*7390*/  SHF.L.U32 R28, R31.reuse, 0x10, RZ ;  /* 0x000000101f1c7819 */ /* 0x040fe200000006ff */
[----:B------:R-:W-:Y:S01]  /*73a0*/  NOP ;  /* 0x0000000000007918 */ /* 0x000fe20000000000 */
[----:B------:R-:W-:Y:S02]  /*73b0*/  LOP3.LUT R29, R31, 0xffff0000, RZ, 0xc0, !PT ;  /* 0xffff00001f1d7812 */ /* 0x000fe400078ec0ff */
[C---:B------:R-:W-:Y:S02]  /*73c0*/  SHF.L.U32 R30, R36.reuse, 0x10, RZ ;  /* 0x00000010241e7819 */ /* 0x040fe400000006ff */
[----:B------:R-:W-:Y:S02]  /*73d0*/  LOP3.LUT R31, R36, 0xffff0000, RZ, 0xc0, !PT ;  /* 0xffff0000241f7812 */ /* 0x000fe400078ec0ff */
[C---:B------:R-:W-:Y:S02]  /*73e0*/  SHF.L.U32 R32, R37.reuse, 0x10, RZ ;  /* 0x0000001025207819 */ /* 0x040fe400000006ff */
[----:B------:R-:W-:Y:S02]  /*73f0*/  LOP3.LUT R33, R37, 0xffff0000, RZ, 0xc0, !PT ;  /* 0xffff000025217812 */ /* 0x000fe400078ec0ff */
[C---:B------:R-:W-:Y:S02]  /*7400*/  SHF.L.U32 R34, R38.reuse, 0x10, RZ ;  /* 0x0000001026227819 */ /* 0x040fe400000006ff */
[----:B------:R-:W-:Y:S02]  /*7410*/  LOP3.LUT R35, R38, 0xffff0000, RZ, 0xc0, !PT ;  /* 0xffff000026237812 */ /* 0x000fe400078ec0ff */
[----:B------:R-:W-:Y:S02]  /*7420*/  IADD3 R53, PT, PT, R53, 0xc0, RZ ;  /* 0x000000c035357810 */ /* 0x000fe40007ffe0ff */
[----:B------:R-:W-:Y:S02]  /*7430*/  SHF.L.U32 R36, R39, 0x10, RZ ;  /* 0x0000001027247819 */ /* 0x000fe400000006ff */
[----:B------:R-:W-:Y:S02]  /*7440*/  LOP3.LUT R53, R53, 0xfefffff8, RZ, 0xc0, !PT ;  /* 0xfefffff835357812 */ /* 0x000fe400078ec0ff */
[----:B------:R-:W-:Y:S01]  /*7450*/  LOP3.LUT R37, R39, 0xffff0000, RZ, 0xc0, !PT ;  /* 0xffff000027257812 */ /* 0x000fe200078ec0ff */
[C---:B-1----:R-:W-:Y:S01]  /*7460*/  FMUL R4, R24.reuse, R4 ;  /* 0x0000000418047220 */ /* 0x042fe20000400000 */
[----:B------:R1:W-:Y:S01]  /*7470*/  SYNCS.ARRIVE.TRANS64.RED.A1T0 RZ, [R53+URZ], RZ ;  /* 0x000000ff35ff79a7 */ /* 0x0003e200081004ff */
[C---:B------:R-:W-:Y:S01]  /*7480*/  FMUL R5, R24.reuse, R5 ;  /* 0x0000000518057220 */ /* 0x040fe20000400000 */
[----:B------:R-:W-:Y:S01]  /*7490*/  FMUL R6, R24, R6 ;  /* 0x0000000618067220 */ /* 0x000fe20000400000 */
[----:B------:R-:W-:Y:S01]  /*74a0*/  FFMA R4, R26, R0, R4 ;  /* 0x000000001a047223 */ /* 0x000fe20000000004 */
[----:B------:R-:W-:Y:S01]  /*74b0*/  FMUL R0, R24, R7 ;  /* 0x0000000718007220 */ /* 0x000fe20000400000 */
[C---:B------:R-:W-:Y:S01]  /*74c0*/  FFMA R5, R26.reuse, R2, R5 ;  /* 0x000000021a057223 */ /* 0x040fe20000000005 */
[----:B------:R-:W-:Y:S01]  /*74d0*/  FFMA R6, R26, R20, R6 ;  /* 0x000000141a067223 */ /* 0x000fe20000000006 */
[----:B------:R-:W-:Y:S01]  /*74e0*/  FMUL R2, R24, R8 ;  /* 0x0000000818027220 */ /* 0x000fe20000400000 */
[----:B------:R-:W-:Y:S01]  /*74f0*/  FFMA R0, R26, R21, R0 ;  /* 0x000000151a007223 */ /* 0x000fe20000000000 */
[C---:B------:R-:W-:Y:S01]  /*7500*/  FMUL R3, R24.reuse, R9 ;  /* 0x0000000918037220 */ /* 0x040fe20000400000 */
[----:B------:R-:W-:Y:S01]  /*7510*/  F2FP.BF16.F32.PACK_AB R4, R5, R4 ;  /* 0x000000040504723e */ /* 0x000fe200000010ff */
[C---:B------:R-:W-:Y:S01]  /*7520*/  FMUL R7, R24.reuse, R10 ;  /* 0x0000000a18077220 */ /* 0x040fe20000400000 */
[----:B------:R-:W-:Y:S01]  /*7530*/  FMUL R11, R24, R11 ;  /* 0x0000000b180b7220 */ /* 0x000fe20000400000 */
[----:B------:R-:W-:Y:S01]  /*7540*/  F2FP.BF16.F32.PACK_AB R5, R0, R6 ;  /* 0x000000060005723e */ /* 0x000fe200000010ff */
[----:B------:R-:W-:Y:S01]  /*7550*/  FFMA R2, R26, R25, R2 ;  /* 0x000000191a027223 */ /* 0x000fe20000000002 */
[----:B------:R-:W-:Y:S01]  /*7560*/  FMUL R8, R24, R12 ;  /* 0x0000000c18087220 */ /* 0x000fe20000400000 */
[----:B------:R-:W-:Y:S01]  /*7570*/  MOV R0, UR44 ;  /* 0x0000002c00007c02 */ /* 0x000fe20008000f00 */
[----:B------:R-:W-:Y:S01]  /*7580*/  FFMA R3, R26, R27, R3 ;  /* 0x0000001b1a037223 */ /* 0x000fe20000000003 */
[----:B------:R-:W-:Y:S01]  /*7590*/  FMUL R9, R24, R13 ;  /* 0x0000000d18097220 */ /* 0x000fe20000400000 */
[----:B------:R-:W-:Y:S01]  /*75a0*/  FFMA R7, R26, R28, R7 ;  /* 0x0000001c1a077223 */ /* 0x000fe20000000007 */
[----:B------:R-:W-:Y:S01]  /*75b0*/  FMUL R10, R24, R14 ;  /* 0x0000000e180a7220 */ /* 0x000fe20000400000 */
[----:B------:R-:W-:Y:S01]  /*75c0*/  FFMA R11, R26, R29, R11 ;  /* 0x0000001d1a0b7223 */ /* 0x000fe2000000000b */
[----:B------:R-:W-:Y:S01]  /*75d0*/  FMUL R15, R24, R15 ;  /* 0x0000000f180f7220 */ /* 0x000fe20000400000 */
[----:B------:R-:W-:Y:S01]  /*75e0*/  FFMA R8, R26, R30, R8 ;  /* 0x0000001e1a087223 */ /* 0x000fe20000000008 */
[----:B------:R-:W-:Y:S01]  /*75f0*/  LEA R0, R0, R44, 0xb ;  /* 0x0000002c00007211 */ /* 0x000fe200078e58ff */
[----:B------:R-:W-:Y:S01]  /*7600*/  FMUL R12, R24, R16 ;  /* 0x00000010180c7220 */ /* 0x000fe20000400000 */
[----:B------:R-:W-:Y:S01]  /*7610*/  FFMA R9, R26, R31, R9 ;  /* 0x0000001f1a097223 */ /* 0x000fe20000000009 */
[----:B------:R-:W-:Y:S01]  /*7620*/  FMUL R13, R24, R17 ;  /* 0x00000011180d7220 */ /* 0x000fe20000400000 */
[----:B------:R-:W-:Y:S01]  /*7630*/  FFMA R10, R26, R32, R10 ;  /* 0x000000201a0a7223 */ /* 0x000fe2000000000a */
[----:B------:R-:W-:Y:S01]  /*7640*/  FMUL R14, R24, R18 ;  /* 0x00000012180e7220 */ /* 0x000fe20000400000 */
[----:B------:R-:W-:Y:S01]  /*7650*/  FFMA R15, R26, R33, R15 ;  /* 0x000000211a0f7223 */ /* 0x000fe2000000000f */
[----:B------:R-:W-:Y:S01]  /*7660*/  FMUL R19, R24, R19 ;  /* 0x0000001318137220 */ /* 0x000fe20000400000 */
[----:B------:R-:W-:Y:S01]  /*7670*/  F2FP.BF16.F32.PACK_AB R6, R3, R2 ;  /* 0x000000020306723e */ /* 0x000fe200000010ff */
[C---:B------:R-:W-:Y:S01]  /*7680*/  FFMA R12, R26.reuse, R34, R12 ;  /* 0x000000221a0c7223 */ /* 0x040fe2000000000c */
[----:B------:R-:W-:Y:S01]  /*7690*/  F2FP.BF16.F32.PACK_AB R7, R11, R7 ;  /* 0x000000070b07723e */ /* 0x000fe200000010ff */
[----:B------:R-:W-:Y:S01]  /*76a0*/  FFMA R13, R26, R35, R13 ;  /* 0x000000231a0d7223 */ /* 0x000fe2000000000d */
[----:B------:R-:W-:Y:S01]  /*76b0*/  LEA R0, R0, UR45, 0x1 ;  /* 0x0000002d00007c11 */ /* 0x000fe2000f8e08ff */
[C---:B------:R-:W-:Y:S01]  /*76c0*/  FFMA R14, R26.reuse, R36, R14 ;  /* 0x000000241a0e7223 */ /* 0x040fe2000000000e */
[----:B------:R-:W-:Y:S01]  /*76d0*/  FFMA R19, R26, R37, R19 ;  /* 0x000000251a137223 */ /* 0x000fe20000000013 */
[----:B------:R-:W-:Y:S02]  /*76e0*/  F2FP.BF16.F32.PACK_AB R8, R9, R8 ;  /* 0x000000080908723e */ /* 0x000fe400000010ff */
        /* <DEDUP_REMOVED lines=15> */
[----:B------:R-:W-:Y:S02]  /*77e0*/  ULEA UR5, UR44, UR45, 0xc ;  /* 0x0000002d2c057291 */ /* 0x000fe4000f8e60ff */
[----:B------:R-:W-:Y:S02]  /*77f0*/  UIADD3 UR13, UPT, UPT, UR49, 0x10, URZ ;  /* 0x00000010310d7890 */ /* 0x000fe4000fffe0ff */
[----:B------:R-:W-:Y:S02]  /*7800*/  UIADD3 UR12, UPT, UPT, UR5, 0x200, URZ ;  /* 0x00000200050c7890 */ /* 0x000fe4000fffe0ff */
[----:B------:R-:W-:Y:S01]  /*7810*/  UIADD3 UR8, UPT, UPT, UR5, 0xa00, URZ ;  /* 0x00000a0005087890 */ /* 0x000fe2000fffe0ff */
[----:B------:R-:W-:Y:S01]  /*7820*/  UMOV UR14, UR50 ;  /* 0x00000032000e7c82 */ /* 0x000fe20008000000 */
[----:B------:R-:W-:Y:S01]  /*7830*/  UMOV UR15, UR36 ;  /* 0x00000024000f7c82 */ /* 0x000fe20008000000 */
[----:B------:R-:W-:Y:S01]  /*7840*/  UIADD3 UR9, UPT, UPT, UR49, 0x30, URZ ;  /* 0x0000003031097890 */ /* 0x000fe2000fffe0ff */
[----:B------:R-:W-:Y:S01]  /*7850*/  UMOV UR10, UR50 ;  /* 0x00000032000a7c82 */ /* 0x000fe20008000000 */
[----:B------:R-:W-:Y:S01]  /*7860*/  UMOV UR11, UR36 ;  /* 0x00000024000b7c82 */ /* 0x000fe20008000000 */
[----:B--2---:R-:W-:Y:S04]  /*7870*/  UIADD3 UR4, UP0, UPT, UR6, 0x680, URZ ;  /* 0x0000068006047890 */ /* 0x004fe8000ff1e0ff */
[----:B------:R-:W-:Y:S09]  /*7880*/  UIADD3.X UR5, UPT, UPT, URZ, UR7, URZ, UP0, !UPT ;  /* 0x00000007ff057290 */ /* 0x000ff200087fe4ff */
[----:B------:R2:W-:Y:S01]  /*7890*/  UTMASTG.3D [UR12], [UR4] ;  /* 0x0000000c040073b5 */ /* 0x0005e20008010000 */
[----:B------:R2:W-:Y:S02]  /*78a0*/  UTMASTG.3D [UR8], [UR4] ;  /* 0x00000008040073b5 */ /* 0x0005e40008010000 */
[----:B--2---:R0:W-:Y:S02]  /*78b0*/  UTMACMDFLUSH ;  /* 0x00000000000079b7 */ /* 0x0041e40000000000 */
.L_x_124:
[----:B------:R-:W-:Y:S05]  /*78c0*/  BSYNC.RECONVERGENT B0 ;  /* 0x0000000000007941 */ /* 0x000fea0003800200 */
.L_x_123:
[----:B------:R-:W-:Y:S01]  /*78d0*/  UIADD3 UR4, UPT, UPT, UR44, 0x1, URZ ;  /* 0x000000012c047890 */ /* 0x000fe2000fffe0ff */
[----:B------:R-:W-:Y:S03]  /*78e0*/  BSSY.RECONVERGENT B0, `(.L_x_125) ;  /* 0x0000008000007945 */ /* 0x000fe60003800200 */
[----:B------:R-:W-:Y:S04]  /*78f0*/  UISETP.NE.AND UP0, UPT, UR4, 0x3, UPT ;  /* 0x000000030400788c */ /* 0x000fe8000bf05270 */
[----:B------:R-:W-:Y:S02]  /*7900*/  UISETP.EQ.XOR UP1, UPT, UR46, 0x3, !UP0 ;  /* 0x000000032e00788c */ /* 0x000fe4000c722a70 */
[----:B------:R-:W-:Y:S02]  /*7910*/  USEL UR47, UR4, URZ, UP0 ;  /* 0x000000ff042f7287 */ /* 0x000fe40008000000 */
[----:B------:R-:W-:Y:S04]  /*7920*/  USEL UR5, URZ, 0x1, !UP1 ;  /* 0x00000001ff057887 */ /* 0x000fe8000c800000 */
[----:B------:R-:W-:Y:S01]  /*7930*/  ULOP3.LUT UR54, UR54, UR5, URZ, 0x3c, !UPT ;  /* 0x0000000536367292 */ /* 0x000fe2000f8e3cff */
[----:B------:R-:W-:Y:S11]  /*7940*/  @P0 BRA `(.L_x_126) ;  /* 0x0000000000040947 */ /* 0x000ff60003800000 */
[----:B------:R-:W-:Y:S04]  /*7950*/  DEPBAR.LE SB0, 0x1 ;  /* 0x000080400000791a */ /* 0x000fe80000000000 */
.L_x_126:
[----:B------:R-:W-:Y:S05]  /*7960*/  BSYNC.RECONVERGENT B0 ;  /* 0x0000000000007941 */ /* 0x000fea0003800200 */
.L_x_125:
[----:B------:R-:W-:Y:S01]  /*7970*/  BAR.SYNC.DEFER_BLOCKING 0x1, 0x80 ;  /* 0x0042000000007b1d */ /* 0x000fe20000010000 */
[----:B------:R-:W-:Y:S01]  /*7980*/  UISETP.NE.AND UP0, UPT, UR53, -0x2, UPT ;  /* 0xfffffffe3500788c */ /* 0x000fe2000bf05270 */
[----:B------:R-:W-:Y:S08]  /*7990*/  IADD3 R22, PT, PT, R22, 0x1, RZ ;  /* 0x0000000116167810 */ /* 0x000ff00007ffe0ff */
[----:B------:R-:W-:Y:S05]  /*79a0*/  BRA.U !UP0, `(.L_x_127) ;  /* 0x0000000108287547 */ /* 0x000fea000b800000 */
[----:B-1----:R-:W1:Y:S01]  /*79b0*/  S2R R0, SR_CgaCtaId ;  /* 0x0000000000007919 */ /* 0x002e620000008800 */
[----:B------:R-:W-:Y:S01]  /*79c0*/  ISETP.NE.AND P0, PT, R60, RZ, PT ;  /* 0x000000ff3c00720c */ /* 0x000fe20003f05270 */
[----:B------:R-:W-:Y:S01]  /*79d0*/  IMAD.U32 R2, RZ, RZ, UR52 ;  /* 0x00000034ff027e24 */ /* 0x000fe2000f8e00ff */
[----:B------:R-:W-:Y:S04]  /*79e0*/  UIADD3 UR4, UPT, UPT, UR52, 0x1, URZ ;  /* 0x0000000134047890 */ /* 0x000fe8000fffe0ff */
[----:B------:R-:W-:Y:S04]  /*79f0*/  UISETP.NE.AND UP0, UPT, UR4, 0x3, UPT ;  /* 0x000000030400788c */ /* 0x000fe8000bf05270 */
[----:B------:R-:W-:Y:S03]  /*7a00*/  USEL UR52, UR4, URZ, UP0 ;  /* 0x000000ff04347287 */ /* 0x000fe60008000000 */
[----:B------:R-:W-:Y:S05]  /*7a10*/  @P0 LEA R2, R2, UR45, 0x3 ;  /* 0x0000002d02020c11 */ /* 0x000fea000f8e18ff */
[----:B------:R-:W-:Y:S05]  /*7a20*/  @P0 VIADD R2, R2, 0x58 ;  /* 0x0000005802020836 */ /* 0x000fea0000000000 */
[----:B-1----:R-:W-:Y:S04]  /*7a30*/  @P0 PRMT R0, R0, 0x654, R2 ;  /* 0x0000065400000816 */ /* 0x002fe80000000002 */
[----:B------:R2:W-:Y:S03]  /*7a40*/  @P0 SYNCS.ARRIVE.TRANS64.RED.A1T0 RZ, [R0+URZ], RZ ;  /* 0x000000ff00ff09a7 */ /* 0x0005e600081004ff */
.L_x_127:
[----:B------:R-:W-:Y:S01]  /*7a50*/  R2UR UR6, R59 ;  /* 0x000000003b0672ca */ /* 0x000fe200000e0000 */
[----:B------:R-:W-:Y:S01]  /*7a60*/  UIADD3 UR53, UPT, UPT, UR53, 0x2, URZ ;  /* 0x0000000235357890 */ /* 0x000fe2000fffe0ff */
[----:B------:R-:W-:Y:S01]  /*7a70*/  R2UR UR5, R50 ;  /* 0x00000000320572ca */ /* 0x000fe200000e0000 */
[----:B------:R-:W-:Y:S01]  /*7a80*/  UMOV UR36, UR63 ;  /* 0x0000003f00247c82 */ /* 0x000fe20008000000 */
[----:B------:R-:W-:Y:S02]  /*7a90*/  R2UR UR4, R51 ;  /* 0x00000000330472ca */ /* 0x000fe400000e0000 */
[----:B------:R-:W-:Y:S02]  /*7aa0*/  ISETP.NE.AND P0, PT, R55, 0x2, PT ;  /* 0x000000023700780c */ /* 0x000fe40003f05270 */
[----:B------:R-:W-:Y:S02]  /*7ab0*/  ISETP.NE.AND P1, PT, R22, 0x4, PT ;  /* 0x000000041600780c */ /* 0x000fe40003f25270 */
[----:B------:R-:W-:Y:S02]  /*7ac0*/  SEL R2, RZ, 0x1, P0 ;  /* 0x00000001ff027807 */ /* 0x000fe40000000000 */
[----:B-12---:R-:W-:Y:S01]  /*7ad0*/  SEL R0, RZ, 0x1, P1 ;  /* 0x00000001ff007807 */ /* 0x006fe20000800000 */
[----:B------:R-:W-:Y:S01]  /*7ae0*/  UISETP.NE.AND UP0, UPT, UR6, URZ, UPT ;  /* 0x000000ff0600728c */ /* 0x000fe2000bf05270 */
[----:B------:R-:W-:Y:S01]  /*7af0*/  LOP3.LUT R56, R56, R2, RZ, 0x3c, !PT ;  /* 0x0000000238387212 */ /* 0x000fe200078e3cff */
[----:B------:R-:W-:Y:S01]  /*7b00*/  UIADD3 UR25, UPT, UPT, UR37, UR5, URZ ;  /* 0x0000000525197290 */ /* 0x000fe2000fffe0ff */
[----:B------:R-:W-:Y:S01]  /*7b10*/  LOP3.LUT R57, R57, R0, RZ, 0x3c, !PT ;  /* 0x0000000039397212 */ /* 0x000fe200078e3cff */
[----:B------:R-:W-:Y:S01]  /*7b20*/  UIADD3 UR20, UPT, UPT, UR38, UR4, URZ ;  /* 0x0000000426147290 */ /* 0x000fe2000fffe0ff */
[----:B------:R-:W-:Y:S02]  /*7b30*/  SEL R55, R55, RZ, P0 ;  /* 0x000000ff37377207 */ /* 0x000fe40000000000 */
[----:B------:R-:W-:Y:S02]  /*7b40*/  SEL R22, R22, RZ, P1 ;  /* 0x000000ff16167207 */ /* 0x000fe40000800000 */
[----:B------:R-:W-:Y:S07]  /*7b50*/  BRA.U UP0, `(.L_x_128) ;  /* 0xffffffdd004c7547 */ /* 0x000fee000b83ffff */
[----:B------:R-:W-:-:S13]  /*7b60*/  R2UR UR4, R52 ;  /* 0x00000000340472ca */ /* 0x000fda00000e0000 */
[----:B------:R-:W-:-:S09]  /*7b70*/  UISETP.NE.AND UP0, UPT, UR4, URZ, UPT ;  /* 0x000000ff0400728c */ /* 0x000fd2000bf05270 */
[----:B------:R-:W-:Y:S05]  /*7b80*/  BRA.U !UP0, `(.L_x_129) ;  /* 0x0000000108487547 */ /* 0x000fea000b800000 */
[----:B------:R-:W1:Y:S02]  /*7b90*/  LDCU.64 UR4, c[0x0][0x890] ;  /* 0x00011200ff0477ac */ /* 0x000e640008000a00 */
[----:B-1----:R-:W-:-:S04]  /*7ba0*/  UISETP.NE.U32.AND UP0, UPT, UR4, URZ, UPT ;  /* 0x000000ff0400728c */ /* 0x002fc8000bf05070 */
[----:B------:R-:W-:-:S09]  /*7bb0*/  UISETP.NE.AND.EX UP0, UPT, UR5, URZ, UPT, UP0 ;  /* 0x000000ff0500728c */ /* 0x000fd2000bf05300 */
[----:B------:R-:W-:Y:S05]  /*7bc0*/  BRA.U UP0, `(.L_x_130) ;  /* 0x00000001000c7547 */ /* 0x000fea000b800000 */
[----:B------:R-:W-:-:S13]  /*7bd0*/  FSETP.NEU.AND P0, PT, R26, RZ, PT ;  /* 0x000000ff1a00720b */ /* 0x000fda0003f0d000 */
[----:B------:R-:W-:Y:S05]  /*7be0*/  @!P0 EXIT ;  /* 0x000000000000894d */ /* 0x000fea0003800000 */
[----:B------:R-:W-:Y:S05]  /*7bf0*/  BRA `(.L_x_129) ;  /* 0x00000000002c7947 */ /* 0x000fea0003800000 */
.L_x_130:
[----:B------:R-:W-:Y:S01]  /*7c00*/  ISETP.NE.AND P0, PT, R54, RZ, PT ;  /* 0x000000ff3600720c */ /* 0x000fe20003f05270 */
[----:B------:R-:W-:-:S12]  /*7c10*/  BSSY.RECONVERGENT B0, `(.L_x_129) ;  /* 0x0000009000007945 */ /* 0x000fd80003800200 */
[----:B------:R-:W-:Y:S05]  /*7c20*/  @P0 BRA `(.L_x_131) ;  /* 0x0000000000140947 */ /* 0x000fea0003800000 */
[----:B------:R-:W1:Y:S02]  /*7c30*/  LDCU.64 UR4, c[0x0][0x888] ;  /* 0x00011100ff0477ac */ /* 0x000e640008000a00 */
[----:B-1----:R-:W-:-:S04]  /*7c40*/  ISETP.NE.U32.AND P0, PT, RZ, UR4, PT ;  /* 0x00000004ff007c0c */ /* 0x002fc8000bf05070 */
[----:B------:R-:W-:-:S13]  /*7c50*/  ISETP.NE.AND.EX P0, PT, RZ, UR5, PT, P0 ;  /* 0x00000005ff007c0c */ /* 0x000fda000bf05300 */
[----:B------:R-:W-:Y:S05]  /*7c60*/  @!P0 EXIT ;  /* 0x000000000000894d */ /* 0x000fea0003800000 */
[----:B------:R-:W-:Y:S05]  /*7c70*/  BRA `(.L_x_132) ;  /* 0x0000000000087947 */ /* 0x000fea0003800000 */
.L_x_131:
[----:B------:R-:W-:-:S13]  /*7c80*/  FSETP.NEU.AND P0, PT, R26, RZ, PT ;  /* 0x000000ff1a00720b */ /* 0x000fda0003f0d000 */
[----:B------:R-:W-:Y:S05]  /*7c90*/  @!P0 EXIT ;  /* 0x000000000000894d */ /* 0x000fea0003800000 */
.L_x_132:
[----:B------:R-:W-:Y:S05]  /*7ca0*/  BSYNC.RECONVERGENT B0 ;  /* 0x0000000000007941 */ /* 0x000fea0003800200 */
.L_x_129:
[----:B------:R-:W1:Y:S01]  /*7cb0*/  S2UR UR5, SR_CgaCtaId ;  /* 0x00000000000579c3 */ /* 0x000e620000008800 */
[----:B------:R-:W-:Y:S01]  /*7cc0*/  ULEA UR4, UR52, UR45, 0x3 ;  /* 0x0000002d34047291 */ /* 0x000fe2000f8e18ff */
[----:B------:R-:W-:-:S04]  /*7cd0*/  DEPBAR.LE SB0, 0x0 ;  /* 0x000080000000791a */ /* 0x000fc80000000000 */
[----:B------:R-:W-:-:S04]  /*7ce0*/  UIADD3 UR4, UPT, UPT, UR4, 0x58, URZ ;  /* 0x0000005804047890 */ /* 0x000fc8000fffe0ff */
[----:B-1----:R-:W-:-:S09]  /*7cf0*/  UPRMT UR4, UR5, 0x654, UR4 ;  /* 0x0000065405047896 */ /* 0x002fd20008000004 */
[----:B------:R-:W-:Y:S01]  /*7d00*/  SYNCS.ARRIVE.TRANS64.RED.A1T0 RZ, [UR4], RZ ;  /* 0x000000ffffff79a7 */ /* 0x000fe20008100404 */
[----:B------:R-:W-:Y:S05]  /*7d10*/  EXIT ;  /* 0x000000000000794d */ /* 0x000fea0003800000 */
.L_x_24:
[----:B-1----:R1:W3:Y:S02]  /*7d20*/  SYNCS.PHASECHK.TRANS64.TRYWAIT P0, [R0+URZ+0xf0], R2 ;  /* 0x0000f002000075a7 */ /* 0x0022e400080011ff */
[----:B---3--:R-:W-:Y:S05]  /*7d30*/  @!P0 NANOSLEEP.SYNCS 0x989680 ;  /* 0x009896800000895d */ /* 0x008fea0003900000 */
[----:B------:R-:W3:Y:S02]  /*7d40*/  @!P0 SYNCS.PHASECHK.TRANS64 P0, [R0+URZ+0xf0], R2 ;  /* 0x0000f002000085a7 */ /* 0x000ee400080010ff */
[----:B---3--:R-:W-:Y:S05]  /*7d50*/  @!P0 BRA `(.L_x_24) ;  /* 0xfffffffc00f08947 */ /* 0x008fea000383ffff */
[----:B------:R-:W-:Y:S05]  /*7d60*/  BRA `(.L_x_133) ;  /* 0xffffff9c005c7947 */ /* 0x000fea000383ffff */
.L_x_27:
[----:B-1----:R-:W-:-:S07]  /*7d70*/  MOV R0, UR33 ;  /* 0x0000002100007c02 */ /* 0x002fce0008000f00 */
.L_x_134:
[----:B-1----:R1:W3:Y:S02]  /*7d80*/  SYNCS.PHASECHK.TRANS64.TRYWAIT P0, [R0+URZ+0x20], R3 ;  /* 0x00002003000075a7 */ /* 0x0022e400080011ff */
[----:B---3--:R-:W-:Y:S05]  /*7d90*/  @!P0 NANOSLEEP.SYNCS 0x989680 ;  /* 0x009896800000895d */ /* 0x008fea0003900000 */
[----:B------:R-:W3:Y:S02]  /*7da0*/  @!P0 SYNCS.PHASECHK.TRANS64 P0, [R0+URZ+0x20], R3 ;  /* 0x00002003000085a7 */ /* 0x000ee400080010ff */
[----:B---3--:R-:W-:Y:S05]  /*7db0*/  @!P0 BRA `(.L_x_134) ;  /* 0xfffffffc00f08947 */ /* 0x008fea000383ffff */
[----:B------:R-:W-:Y:S05]  /*7dc0*/  BRA `(.L_x_26) ;  /* 0xffffff9c00ac7947 */ /* 0x000fea000383ffff */
.L_x_34:
[----:B-1----:R-:W-:-:S07]  /*7dd0*/  MOV R0, UR17 ;  /* 0x0000001100007c02 */ /* 0x002fce0008000f00 */
.L_x_135:
[----:B-1----:R1:W3:Y:S02]  /*7de0*/  SYNCS.PHASECHK.TRANS64.TRYWAIT P0, [R0+URZ+0x20], R3 ;  /* 0x00002003000075a7 */ /* 0x0022e400080011ff */
[----:B---3--:R-:W-:Y:S05]  /*7df0*/  @!P0 NANOSLEEP.SYNCS 0x989680 ;  /* 0x009896800000895d */ /* 0x008fea0003900000 */
[----:B------:R-:W3:Y:S02]  /*7e00*/  @!P0 SYNCS.PHASECHK.TRANS64 P0, [R0+URZ+0x20], R3 ;  /* 0x00002003000085a7 */ /* 0x000ee400080010ff */
[----:B---3--:R-:W-:Y:S05]  /*7e10*/  @!P0 BRA `(.L_x_135) ;  /* 0xfffffffc00f08947 */ /* 0x008fea000383ffff */
[----:B------:R-:W-:Y:S05]  /*7e20*/  BRA `(.L_x_33) ;  /* 0xffffffa000707947 */ /* 0x000fea000383ffff */
.L_x_39:
[----:B-1----:R1:W3:Y:S02]  /*7e30*/  SYNCS.PHASECHK.TRANS64.TRYWAIT P0, [R3+URZ+0x80], R0 ;  /* 0x00008000030075a7 */ /* 0x0022e400080011ff */
[----:B---3--:R-:W-:Y:S05]  /*7e40*/  @!P0 NANOSLEEP.SYNCS 0x989680 ;  /* 0x009896800000895d */ /* 0x008fea0003900000 */
[----:B------:R-:W3:Y:S02]  /*7e50*/  @!P0 SYNCS.PHASECHK.TRANS64 P0, [R3+URZ+0x80], R0 ;  /* 0x00008000030085a7 */ /* 0x000ee400080010ff */
[----:B---3--:R-:W-:Y:S05]  /*7e60*/  @!P0 BRA `(.L_x_39) ;  /* 0xfffffffc00f08947 */ /* 0x008fea000383ffff */
[----:B------:R-:W-:Y:S05]  /*7e70*/  BRA `(.L_x_136) ;  /* 0xffffffa400147947 */ /* 0x000fea000383ffff */
.L_x_43:
[----:B------:R-:W-:-:S07]  /*7e80*/  MOV R0, UR4 ;  /* 0x0000000400007c02 */ /* 0x000fce0008000f00 */
.L_x_137:
[----:B-1----:R1:W3:Y:S02]  /*7e90*/  SYNCS.PHASECHK.TRANS64.TRYWAIT P0, [R0+URZ], R2 ;  /* 0x00000002000075a7 */ /* 0x0022e400080011ff */
[----:B---3--:R-:W-:Y:S05]  /*7ea0*/  @!P0 NANOSLEEP.SYNCS 0x989680 ;  /* 0x009896800000895d */ /* 0x008fea0003900000 */
[----:B------:R-:W3:Y:S02]  /*7eb0*/  @!P0 SYNCS.PHASECHK.TRANS64 P0, [R0+URZ], R2 ;  /* 0x00000002000085a7 */ /* 0x000ee400080010ff */
[----:B---3--:R-:W-:Y:S05]  /*7ec0*/  @!P0 BRA `(.L_x_137) ;  /* 0xfffffffc00f08947 */ /* 0x008fea000383ffff */
[----:B------:R-:W-:Y:S05]  /*7ed0*/  BRA `(.L_x_138) ;  /* 0xffffffa800c07947 */ /* 0x000fea000383ffff */
.L_x_44:
[----:B------:R-:W-:-:S07]  /*7ee0*/  MOV R0, UR5 ;  /* 0x0000000500007c02 */ /* 0x000fce0008000f00 */
.L_x_139:
[----:B-1----:R1:W3:Y:S02]  /*7ef0*/  SYNCS.PHASECHK.TRANS64.TRYWAIT P0, [R0+URZ], R3 ;  /* 0x00000003000075a7 */ /* 0x0022e400080011ff */
[----:B---3--:R-:W-:Y:S05]  /*7f00*/  @!P0 NANOSLEEP.SYNCS 0x989680 ;  /* 0x009896800000895d */ /* 0x008fea0003900000 */
[----:B------:R-:W3:Y:S02]  /*7f10*/  @!P0 SYNCS.PHASECHK.TRANS64 P0, [R0+URZ], R3 ;  /* 0x00000003000085a7 */ /* 0x000ee400080010ff */
[----:B---3--:R-:W-:Y:S05]  /*7f20*/  @!P0 BRA `(.L_x_139) ;  /* 0xfffffffc00f08947 */ /* 0x008fea000383ffff */
[----:B------:R-:W-:Y:S05]  /*7f30*/  BRA `(.L_x_140) ;  /* 0xffffffa800cc7947 */ /* 0x000fea000383ffff */
.L_x_45:
[----:B------:R-:W-:-:S07]  /*7f40*/  MOV R0, UR5 ;  /* 0x0000000500007c02 */ /* 0x000fce0008000f00 */
.L_x_141:
[----:B-1----:R1:W3:Y:S02]  /*7f50*/  SYNCS.PHASECHK.TRANS64.TRYWAIT P0, [R0+URZ], R3 ;  /* 0x00000003000075a7 */ /* 0x0022e400080011ff */
[----:B---3--:R-:W-:Y:S05]  /*7f60*/  @!P0 NANOSLEEP.SYNCS 0x989680 ;  /* 0x009896800000895d */ /* 0x008fea0003900000 */
[----:B------:R-:W3:Y:S02]  /*7f70*/  @!P0 SYNCS.PHASECHK.TRANS64 P0, [R0+URZ], R3 ;  /* 0x00000003000085a7 */ /* 0x000ee400080010ff */
[----:B---3--:R-:W-:Y:S05]  /*7f80*/  @!P0 BRA `(.L_x_141) ;  /* 0xfffffffc00f08947 */ /* 0x008fea000383ffff */
[----:B------:R-:W-:Y:S05]  /*7f90*/  BRA `(.L_x_142) ;  /* 0xffffffa800d87947 */ /* 0x000fea000383ffff */
.L_x_48:
[----:B-1----:R1:W2:Y:S02]  /*7fa0*/  SYNCS.PHASECHK.TRANS64.TRYWAIT P0, [R0+URZ+0xe0], R4 ;  /* 0x0000e004000075a7 */ /* 0x0022a400080011ff */
[----:B--2---:R-:W-:Y:S05]  /*7fb0*/  @!P0 NANOSLEEP.SYNCS 0x989680 ;  /* 0x009896800000895d */ /* 0x004fea0003900000 */
[----:B------:R-:W2:Y:S02]  /*7fc0*/  @!P0 SYNCS.PHASECHK.TRANS64 P0, [R0+URZ+0xe0], R4 ;  /* 0x0000e004000085a7 */ /* 0x000ea400080010ff */
[----:B--2---:R-:W-:Y:S05]  /*7fd0*/  @!P0 BRA `(.L_x_48) ;  /* 0xfffffffc00f08947 */ /* 0x004fea000383ffff */
[----:B------:R-:W-:Y:S05]  /*7fe0*/  BRA `(.L_x_143) ;  /* 0xffffffac003c7947 */ /* 0x000fea000383ffff */
.L_x_49:
[----:B------:R-:W-:-:S07]  /*7ff0*/  MOV R0, UR4 ;  /* 0x0000000400007c02 */ /* 0x000fce0008000f00 */
.L_x_144:
[----:B-1----:R1:W2:Y:S02]  /*8000*/  SYNCS.PHASECHK.TRANS64.TRYWAIT P0, [R0+URZ+0x90], R5 ;  /* 0x00009005000075a7 */ /* 0x0022a400080011ff */
[----:B--2---:R-:W-:Y:S05]  /*8010*/  @!P0 NANOSLEEP.SYNCS 0x989680 ;  /* 0x009896800000895d */ /* 0x004fea0003900000 */
[----:B------:R-:W2:Y:S02]  /*8020*/  @!P0 SYNCS.PHASECHK.TRANS64 P0, [R0+URZ+0x90], R5 ;  /* 0x00009005000085a7 */ /* 0x000ea400080010ff */
[----:B--2---:R-:W-:Y:S05]  /*8030*/  @!P0 BRA `(.L_x_144) ;  /* 0xfffffffc00f08947 */ /* 0x004fea000383ffff */
[----:B------:R-:W-:Y:S05]  /*8040*/  BRA `(.L_x_145) ;  /* 0xffffffac004c7947 */ /* 0x000fea000383ffff */
.L_x_50:
[----:B-1----:R1:W2:Y:S02]  /*8050*/  SYNCS.PHASECHK.TRANS64.TRYWAIT P1, [R0+URZ+0x80], R4 ;  /* 0x00008004000075a7 */ /* 0x0022a400080211ff */
[----:B--2---:R-:W-:Y:S05]  /*8060*/  @!P1 NANOSLEEP.SYNCS 0x989680 ;  /* 0x009896800000995d */ /* 0x004fea0003900000 */
[----:B------:R-:W2:Y:S02]  /*8070*/  @!P1 SYNCS.PHASECHK.TRANS64 P1, [R0+URZ+0x80], R4 ;  /* 0x00008004000095a7 */ /* 0x000ea400080210ff */
[----:B--2---:R-:W-:Y:S05]  /*8080*/  @!P1 BRA `(.L_x_50) ;  /* 0xfffffffc00f09947 */ /* 0x004fea000383ffff */
[----:B------:R-:W-:Y:S05]  /*8090*/  BRA `(.L_x_146) ;  /* 0xffffffac007c7947 */ /* 0x000fea000383ffff */
.L_x_53:
[----:B------:R-:W-:-:S07]  /*80a0*/  MOV R0, UR4 ;  /* 0x0000000400007c02 */ /* 0x000fce0008000f00 */
.L_x_147:
[----:B-1----:R1:W2:Y:S02]  /*80b0*/  SYNCS.PHASECHK.TRANS64.TRYWAIT P0, [R0+URZ+0x90], R2 ;  /* 0x00009002000075a7 */ /* 0x0022a400080011ff */
[----:B--2---:R-:W-:Y:S05]  /*80c0*/  @!P0 NANOSLEEP.SYNCS 0x989680 ;  /* 0x009896800000895d */ /* 0x004fea0003900000 */
[----:B------:R-:W2:Y:S02]  /*80d0*/  @!P0 SYNCS.PHASECHK.TRANS64 P0, [R0+URZ+0x90], R2 ;  /* 0x00009002000085a7 */ /* 0x000ea400080010ff */
[----:B--2---:R-:W-:Y:S05]  /*80e0*/  @!P0 BRA `(.L_x_147) ;  /* 0xfffffffc00f08947 */ /* 0x004fea000383ffff */
[----:B------:R-:W-:Y:S05]  /*80f0*/  BRA `(.L_x_52) ;  /* 0xffffffac00d07947 */ /* 0x000fea000383ffff */
.L_x_62:
[----:B-1----:R-:W-:-:S04]  /*8100*/  MOV R5, UR5 ;  /* 0x0000000500057c02 */ /* 0x002fc80008000f00 */
[----:B------:R1:W2:Y:S03]  /*8110*/  SYNCS.PHASECHK.TRANS64.TRYWAIT P0, [R5+URZ+0x8], R6 ;  /* 0x00000806050075a7 */ /* 0x0002a600080011ff */
[----:B--2---:R-:W-:Y:S05]  /*8120*/  @!P0 NANOSLEEP.SYNCS 0x989680 ;  /* 0x009896800000895d */ /* 0x004fea0003900000 */
[----:B------:R-:W2:Y:S02]  /*8130*/  @!P0 SYNCS.PHASECHK.TRANS64 P0, [R5+URZ+0x8], R6 ;  /* 0x00000806050085a7 */ /* 0x000ea400080010ff */
[----:B--2---:R-:W-:Y:S05]  /*8140*/  @!P0 BRA `(.L_x_62) ;  /* 0xfffffffc00ec8947 */ /* 0x004fea000383ffff */
[----:B------:R-:W-:Y:S05]  /*8150*/  BRA `(.L_x_61) ;  /* 0xffffffb000887947 */ /* 0x000fea000383ffff */
.L_x_64:
[----:B------:R-:W-:Y:S01]  /*8160*/  BSSY B0, `(.L_x_148) ;  /* 0x0000006000007945 */ /* 0x000fe20003800000 */
[----:B------:R-:W-:-:S07]  /*8170*/  MOV R15, 0xffffffff ;  /* 0xffffffff000f7802 */ /* 0x000fce0000000f00 */
[----:B-1---5:R-:W-:Y:S05]  /*8180*/  WARPSYNC.COLLECTIVE R15, `(.L_x_149) ;  /* 0x000000000f0c7348 */ /* 0x022fea0003c00000 */
[----:B------:R-:W-:Y:S02]  /*8190*/  ELECT P6, UR79, PT ;  /* 0x00000000004f782f */ /* 0x000fe400038c0000 */
[----:B------:R-:W-:Y:S01]  /*81a0*/  MOV R14, UR79 ;  /* 0x0000004f000e7c02 */ /* 0x000fe20008000f00 */
[----:B-1---5:R-:W-:Y:S10]  /*81b0*/  ENDCOLLECTIVE ;  /* 0x000000000000791b */ /* 0x022ff40003800000 */
.L_x_149:
[----:B------:R-:W-:Y:S05]  /*81c0*/  BSYNC B0 ;  /* 0x0000000000007941 */ /* 0x000fea0003800000 */
.L_x_148:
[----:B------:R-:W-:Y:S05]  /*81d0*/  BRA `(.L_x_150) ;  /* 0xffffffb000b87947 */ /* 0x000fea000383ffff */
.L_x_66:
[----:B-1----:R-:W-:-:S04]  /*81e0*/  MOV R3, UR5 ;  /* 0x0000000500037c02 */ /* 0x002fc80008000f00 */
[----:B------:R1:W2:Y:S03]  /*81f0*/  SYNCS.PHASECHK.TRANS64.TRYWAIT P0, [R3+URZ+0x8], R4 ;  /* 0x00000804030075a7 */ /* 0x0002a600080011ff */
[----:B--2---:R-:W-:Y:S05]  /*8200*/  @!P0 NANOSLEEP.SYNCS 0x989680 ;  /* 0x009896800000895d */ /* 0x004fea0003900000 */
[----:B------:R-:W2:Y:S02]  /*8210*/  @!P0 SYNCS.PHASECHK.TRANS64 P0, [R3+URZ+0x8], R4 ;  /* 0x00000804030085a7 */ /* 0x000ea400080010ff */
[----:B--2---:R-:W-:Y:S05]  /*8220*/  @!P0 BRA `(.L_x_66) ;  /* 0xfffffffc00ec8947 */ /* 0x004fea000383ffff */
[----:B------:R-:W-:Y:S05]  /*8230*/  BRA `(.L_x_65) ;  /* 0xffffffb000bc7947 */ /* 0x000fea000383ffff */
.L_x_67:
[----:B-1----:R1:W2:Y:S02]  /*8240*/  SYNCS.PHASECHK.TRANS64.TRYWAIT P0, [R0+URZ+0x80], R4 ;  /* 0x00008004000075a7 */ /* 0x0022a400080011ff */
[----:B--2---:R-:W-:Y:S05]  /*8250*/  @!P0 NANOSLEEP.SYNCS 0x989680 ;  /* 0x009896800000895d */ /* 0x004fea0003900000 */
[----:B------:R-:W2:Y:S02]  /*8260*/  @!P0 SYNCS.PHASECHK.TRANS64 P0, [R0+URZ+0x80], R4 ;  /* 0x00008004000085a7 */ /* 0x000ea400080010ff */
[----:B--2---:R-:W-:Y:S05]  /*8270*/  @!P0 BRA `(.L_x_67) ;  /* 0xfffffffc00f08947 */ /* 0x004fea000383ffff */
[----:B------:R-:W-:Y:S05]  /*8280*/  BRA `(.L_x_151) ;  /* 0xffffffb400a87947 */ /* 0x000fea000383ffff */
.L_x_69:
[----:B------:R-:W-:-:S07]  /*8290*/  MOV R0, UR31 ;  /* 0x0000001f00007c02 */ /* 0x000fce0008000f00 */
.L_x_152:
[----:B-1----:R1:W2:Y:S02]  /*82a0*/  SYNCS.PHASECHK.TRANS64.TRYWAIT P0, [R0+URZ+0xc0], R4 ;  /* 0x0000c004000075a7 */ /* 0x0022a400080011ff */
[----:B--2---:R-:W-:Y:S05]  /*82b0*/  @!P0 NANOSLEEP.SYNCS 0x989680 ;  /* 0x009896800000895d */ /* 0x004fea0003900000 */
[----:B------:R-:W2:Y:S02]  /*82c0*/  @!P0 SYNCS.PHASECHK.TRANS64 P0, [R0+URZ+0xc0], R4 ;  /* 0x0000c004000085a7 */ /* 0x000ea400080010ff */
[----:B--2---:R-:W-:Y:S05]  /*82d0*/  @!P0 BRA `(.L_x_152) ;  /* 0xfffffffc00f08947 */ /* 0x004fea000383ffff */
[----:B------:R-:W-:Y:S05]  /*82e0*/  BRA `(.L_x_153) ;  /* 0xffffffb400f47947 */ /* 0x000fea000383ffff */
.L_x_72:
[----:B------:R-:W-:Y:S07]  /*82f0*/  MOV R0, UR5 ;  /* 0x0000000500007c02 */ /* 0x000fee0008000f00 */
.L_x_154:
[----:B-1----:R1:W2:Y:S02]  /*8300*/  SYNCS.PHASECHK.TRANS64.TRYWAIT P0, [R0+URZ], R4 ;  /* 0x00000004000075a7 */ /* 0x0022a400080011ff */
[----:B--2---:R-:W-:Y:S05]  /*8310*/  @!P0 NANOSLEEP.SYNCS 0x989680 ;  /* 0x009896800000895d */ /* 0x004fea0003900000 */
[----:B------:R-:W2:Y:S02]  /*8320*/  @!P0 SYNCS.PHASECHK.TRANS64 P0, [R0+URZ], R4 ;  /* 0x00000004000085a7 */ /* 0x000ea400080010ff */
[----:B--2---:R-:W-:Y:S05]  /*8330*/  @!P0 BRA `(.L_x_154) ;  /* 0xfffffffc00f08947 */ /* 0x004fea000383ffff */
[----:B------:R-:W-:Y:S05]  /*8340*/  BRA `(.L_x_71) ;  /* 0xffffffb800087947 */ /* 0x000fea000383ffff */
.L_x_76:
[----:B-1----:R-:W-:-:S07]  /*8350*/  MOV R0, UR4 ;  /* 0x0000000400007c02 */ /* 0x002fce0008000f00 */
.L_x_155:
[----:B-1----:R1:W2:Y:S02]  /*8360*/  SYNCS.PHASECHK.TRANS64.TRYWAIT P0, [R0+URZ], R2 ;  /* 0x00000002000075a7 */ /* 0x0022a400080011ff */
[----:B--2---:R-:W-:Y:S05]  /*8370*/  @!P0 NANOSLEEP.SYNCS 0x989680 ;  /* 0x009896800000895d */ /* 0x004fea0003900000 */
[----:B------:R-:W2:Y:S02]  /*8380*/  @!P0 SYNCS.PHASECHK.TRANS64 P0, [R0+URZ], R2 ;  /* 0x00000002000085a7 */ /* 0x000ea400080010ff */
[----:B--2---:R-:W-:Y:S05]  /*8390*/  @!P0 BRA `(.L_x_155) ;  /* 0xfffffffc00f08947 */ /* 0x004fea000383ffff */
[----:B------:R-:W-:Y:S05]  /*83a0*/  BRA `(.L_x_156) ;  /* 0xffffffb800fc7947 */ /* 0x000fea000383ffff */
.L_x_77:
[----:B------:R-:W-:-:S07]  /*83b0*/  MOV R0, UR5 ;  /* 0x0000000500007c02 */ /* 0x000fce0008000f00 */
.L_x_157:
[----:B-1----:R1:W2:Y:S02]  /*83c0*/  SYNCS.PHASECHK.TRANS64.TRYWAIT P0, [R0+URZ], R3 ;  /* 0x00000003000075a7 */ /* 0x0022a400080011ff */
[----:B--2---:R-:W-:Y:S05]  /*83d0*/  @!P0 NANOSLEEP.SYNCS 0x989680 ;  /* 0x009896800000895d */ /* 0x004fea0003900000 */
[----:B------:R-:W2:Y:S02]  /*83e0*/  @!P0 SYNCS.PHASECHK.TRANS64 P0, [R0+URZ], R3 ;  /* 0x00000003000085a7 */ /* 0x000ea400080010ff */
[----:B--2---:R-:W-:Y:S05]  /*83f0*/  @!P0 BRA `(.L_x_157) ;  /* 0xfffffffc00f08947 */ /* 0x004fea000383ffff */
[----:B------:R-:W-:Y:S05]  /*8400*/  BRA `(.L_x_158) ;  /* 0xffffffbc00087947 */ /* 0x000fea000383ffff */
.L_x_78:
[----:B------:R-:W-:-:S07]  /*8410*/  MOV R0, UR5 ;  /* 0x0000000500007c02 */ /* 0x000fce0008000f00 */
.L_x_159:
[----:B-1----:R1:W2:Y:S02]  /*8420*/  SYNCS.PHASECHK.TRANS64.TRYWAIT P0, [R0+URZ], R3 ;  /* 0x00000003000075a7 */ /* 0x0022a400080011ff */
[----:B--2---:R-:W-:Y:S05]  /*8430*/  @!P0 NANOSLEEP.SYNCS 0x989680 ;  /* 0x009896800000895d */ /* 0x004fea0003900000 */
[----:B------:R-:W2:Y:S02]  /*8440*/  @!P0 SYNCS.PHASECHK.TRANS64 P0, [R0+URZ], R3 ;  /* 0x00000003000085a7 */ /* 0x000ea400080010ff */
[----:B--2---:R-:W-:Y:S05]  /*8450*/  @!P0 BRA `(.L_x_159) ;  /* 0xfffffffc00f08947 */ /* 0x004fea000383ffff */
[----:B------:R-:W-:Y:S05]  /*8460*/  BRA `(.L_x_160) ;  /* 0xffffffbc00147947 */ /* 0x000fea000383ffff */
.L_x_81:
[----:B------:R-:W-:-:S07]  /*8470*/  MOV R0, UR26 ;  /* 0x0000001a00007c02 */ /* 0x000fce0008000f00 */
.L_x_161:
[----:B-1----:R1:W2:Y:S02]  /*8480*/  SYNCS.PHASECHK.TRANS64.TRYWAIT P1, [R0+URZ+0x100], R2 ;  /* 0x00010002000075a7 */ /* 0x0022a400080211ff */
[----:B--2---:R-:W-:Y:S05]  /*8490*/  @!P1 NANOSLEEP.SYNCS 0x989680 ;  /* 0x009896800000995d */ /* 0x004fea0003900000 */
[----:B------:R-:W2:Y:S02]  /*84a0*/  @!P1 SYNCS.PHASECHK.TRANS64 P1, [R0+URZ+0x100], R2 ;  /* 0x00010002000095a7 */ /* 0x000ea400080210ff */
[----:B--2---:R-:W-:Y:S05]  /*84b0*/  @!P1 BRA `(.L_x_161) ;  /* 0xfffffffc00f09947 */ /* 0x004fea000383ffff */
[----:B------:R-:W-:Y:S05]  /*84c0*/  BRA `(.L_x_162) ;  /* 0xffffffbc00607947 */ /* 0x000fea000383ffff */
.L_x_86:
[----:B--2---:R2:W4:Y:S02]  /*84d0*/  SYNCS.PHASECHK.TRANS64.TRYWAIT P0, [R12+URZ+0x80], R0 ;  /* 0x000080000c0075a7 */ /* 0x00452400080011ff */
[----:B----4-:R-:W-:Y:S05]  /*84e0*/  @!P0 NANOSLEEP.SYNCS 0x989680 ;  /* 0x009896800000895d */ /* 0x010fea0003900000 */
[----:B------:R-:W4:Y:S02]  /*84f0*/  @!P0 SYNCS.PHASECHK.TRANS64 P0, [R12+URZ+0x80], R0 ;  /* 0x000080000c0085a7 */ /* 0x000f2400080010ff */
[----:B----4-:R-:W-:Y:S05]  /*8500*/  @!P0 BRA `(.L_x_86) ;  /* 0xfffffffc00f08947 */ /* 0x010fea000383ffff */
[----:B------:R-:W-:Y:S05]  /*8510*/  BRA `(.L_x_163) ;  /* 0xffffffc0007c7947 */ /* 0x000fea000383ffff */
.L_x_89:
[----:B-1----:R-:W-:Y:S07]  /*8520*/  MOV R0, UR29 ;  /* 0x0000001d00007c02 */ /* 0x002fee0008000f00 */
.L_x_164:
[----:B-1----:R1:W2:Y:S02]  /*8530*/  SYNCS.PHASECHK.TRANS64.TRYWAIT P2, [R0+URZ+0x78], R6 ;  /* 0x00007806000075a7 */ /* 0x0022a400080411ff */
[----:B--2---:R-:W-:Y:S05]  /*8540*/  @!P2 NANOSLEEP.SYNCS 0x989680 ;  /* 0x009896800000a95d */ /* 0x004fea0003900000 */
[----:B------:R-:W2:Y:S02]  /*8550*/  @!P2 SYNCS.PHASECHK.TRANS64 P2, [R0+URZ+0x78], R6 ;  /* 0x000078060000a5a7 */ /* 0x000ea400080410ff */
[----:B--2---:R-:W-:Y:S05]  /*8560*/  @!P2 BRA `(.L_x_164) ;  /* 0xfffffffc00f0a947 */ /* 0x004fea000383ffff */
[----:B------:R-:W-:Y:S05]  /*8570*/  BRA `(.L_x_88) ;  /* 0xffffffc400e07947 */ /* 0x000fea000383ffff */
.L_x_92:
[----:B------:R-:W-:Y:S07]  /*8580*/  MOV R0, UR4 ;  /* 0x0000000400007c02 */ /* 0x000fee0008000f00 */
.L_x_165:
[----:B-1----:R1:W2:Y:S02]  /*8590*/  SYNCS.PHASECHK.TRANS64.TRYWAIT P0, [R0+URZ+0x58], R9 ;  /* 0x00005809000075a7 */ /* 0x0022a400080011ff */
[----:B--2---:R-:W-:Y:S05]  /*85a0*/  @!P0 NANOSLEEP.SYNCS 0x989680 ;  /* 0x009896800000895d */ /* 0x004fea0003900000 */
[----:B------:R-:W2:Y:S02]  /*85b0*/  @!P0 SYNCS.PHASECHK.TRANS64 P0, [R0+URZ+0x58], R9 ;  /* 0x00005809000085a7 */ /* 0x000ea400080010ff */
[----:B--2---:R-:W-:Y:S05]  /*85c0*/  @!P0 BRA `(.L_x_165) ;  /* 0xfffffffc00f08947 */ /* 0x004fea000383ffff */
[----:B------:R-:W-:Y:S05]  /*85d0*/  BRA `(.L_x_166) ;  /* 0xffffffc800407947 */ /* 0x000fea000383ffff */
.L_x_93:
[----:B------:R-:W-:Y:S07]  /*85e0*/  MOV R0, UR5 ;  /* 0x0000000500007c02 */ /* 0x000fee0008000f00 */
.L_x_167:
[----:B-1----:R1:W2:Y:S02]  /*85f0*/  SYNCS.PHASECHK.TRANS64.TRYWAIT P0, [R0+URZ+0x58], R6 ;  /* 0x00005806000075a7 */ /* 0x0022a400080011ff */
[----:B--2---:R-:W-:Y:S05]  /*8600*/  @!P0 NANOSLEEP.SYNCS 0x989680 ;  /* 0x009896800000895d */ /* 0x004fea0003900000 */
[----:B------:R-:W2:Y:S02]  /*8610*/  @!P0 SYNCS.PHASECHK.TRANS64 P0, [R0+URZ+0x58], R6 ;  /* 0x00005806000085a7 */ /* 0x000ea400080010ff */
[----:B--2---:R-:W-:Y:S05]  /*8620*/  @!P0 BRA `(.L_x_167) ;  /* 0xfffffffc00f08947 */ /* 0x004fea000383ffff */
[----:B------:R-:W-:Y:S05]  /*8630*/  BRA `(.L_x_168) ;  /* 0xffffffc800bc7947 */ /* 0x000fea000383ffff */
.L_x_95:
[----:B------:R-:W-:-:S07]  /*8640*/  MOV R0, UR4 ;  /* 0x0000000400007c02 */ /* 0x000fce0008000f00 */
.L_x_169:
[----:B-1----:R1:W2:Y:S02]  /*8650*/  SYNCS.PHASECHK.TRANS64.TRYWAIT P0, [R0+URZ], R2 ;  /* 0x00000002000075a7 */ /* 0x0022a400080011ff */
[----:B--2---:R-:W-:Y:S05]  /*8660*/  @!P0 NANOSLEEP.SYNCS 0x989680 ;  /* 0x009896800000895d */ /* 0x004fea0003900000 */
[----:B------:R-:W2:Y:S02]  /*8670*/  @!P0 SYNCS.PHASECHK.TRANS64 P0, [R0+URZ], R2 ;  /* 0x00000002000085a7 */ /* 0x000ea400080010ff */
[----:B--2---:R-:W-:Y:S05]  /*8680*/  @!P0 BRA `(.L_x_169) ;  /* 0xfffffffc00f08947 */ /* 0x004fea000383ffff */
[----:B------:R-:W-:Y:S05]  /*8690*/  BRA `(.L_x_170) ;  /* 0xffffffcc00707947 */ /* 0x000fea000383ffff */
.L_x_96:
[----:B------:R-:W-:-:S07]  /*86a0*/  MOV R0, UR5 ;  /* 0x0000000500007c02 */ /* 0x000fce0008000f00 */
.L_x_171:
[----:B-1----:R1:W2:Y:S02]  /*86b0*/  SYNCS.PHASECHK.TRANS64.TRYWAIT P0, [R0+URZ], R2 ;  /* 0x00000002000075a7 */ /* 0x0022a400080011ff */
[----:B--2---:R-:W-:Y:S05]  /*86c0*/  @!P0 NANOSLEEP.SYNCS 0x989680 ;  /* 0x009896800000895d */ /* 0x004fea0003900000 */
[----:B------:R-:W2:Y:S02]  /*86d0*/  @!P0 SYNCS.PHASECHK.TRANS64 P0, [R0+URZ], R2 ;  /* 0x00000002000085a7 */ /* 0x000ea400080010ff */
[----:B--2---:R-:W-:Y:S05]  /*86e0*/  @!P0 BRA `(.L_x_171) ;  /* 0xfffffffc00f08947 */ /* 0x004fea000383ffff */
[----:B------:R-:W-:Y:S05]  /*86f0*/  BRA `(.L_x_172) ;  /* 0xffffffcc007c7947 */ /* 0x000fea000383ffff */
.L_x_98:
[----:B-1----:R1:W2:Y:S02]  /*8700*/  SYNCS.PHASECHK.TRANS64.TRYWAIT P0, [R3+URZ+0x80], R0 ;  /* 0x00008000030075a7 */ /* 0x0022a400080011ff */
[----:B--2---:R-:W-:Y:S05]  /*8710*/  @!P0 NANOSLEEP.SYNCS 0x989680 ;  /* 0x009896800000895d */ /* 0x004fea0003900000 */
[----:B------:R-:W2:Y:S02]  /*8720*/  @!P0 SYNCS.PHASECHK.TRANS64 P0, [R3+URZ+0x80], R0 ;  /* 0x00008000030085a7 */ /* 0x000ea400080010ff */
[----:B--2---:R-:W-:Y:S05]  /*8730*/  @!P0 BRA `(.L_x_98) ;  /* 0xfffffffc00f08947 */ /* 0x004fea000383ffff */
[----:B------:R-:W-:Y:S05]  /*8740*/  BRA `(.L_x_173) ;  /* 0xffffffd000647947 */ /* 0x000fea000383ffff */
.L_x_108:
[----:B-1----:R1:W2:Y:S02]  /*8750*/  SYNCS.PHASECHK.TRANS64.TRYWAIT P1, [R0+URZ+0x40], R3 ;  /* 0x00004003000075a7 */ /* 0x0022a400080211ff */
[----:B--2---:R-:W-:Y:S05]  /*8760*/  @!P1 NANOSLEEP.SYNCS 0x989680 ;  /* 0x009896800000995d */ /* 0x004fea0003900000 */
[----:B------:R-:W2:Y:S02]  /*8770*/  @!P1 SYNCS.PHASECHK.TRANS64 P1, [R0+URZ+0x40], R3 ;  /* 0x00004003000095a7 */ /* 0x000ea400080210ff */
[----:B--2---:R-:W-:Y:S05]  /*8780*/  @!P1 BRA `(.L_x_108) ;  /* 0xfffffffc00f09947 */ /* 0x004fea000383ffff */
[----:B------:R-:W-:Y:S05]  /*8790*/  BRA `(.L_x_107) ;  /* 0xffffffdc00e47947 */ /* 0x000fea000383ffff */
.L_x_110:
[----:B-1----:R1:W4:Y:S02]  /*87a0*/  SYNCS.PHASECHK.TRANS64.TRYWAIT P0, [R53+URZ+0xa0], R2 ;  /* 0x0000a002350075a7 */ /* 0x00232400080011ff */
[----:B----4-:R-:W-:Y:S05]  /*87b0*/  @!P0 NANOSLEEP.SYNCS 0x989680 ;  /* 0x009896800000895d */ /* 0x010fea0003900000 */
[----:B------:R-:W4:Y:S02]  /*87c0*/  @!P0 SYNCS.PHASECHK.TRANS64 P0, [R53+URZ+0xa0], R2 ;  /* 0x0000a002350085a7 */ /* 0x000f2400080010ff */
[----:B----4-:R-:W-:Y:S05]  /*87d0*/  @!P0 BRA `(.L_x_110) ;  /* 0xfffffffc00f08947 */ /* 0x010fea000383ffff */
[----:B------:R-:W-:Y:S05]  /*87e0*/  BRA `(.L_x_109) ;  /* 0xffffffe000147947 */ /* 0x000fea000383ffff */
.L_x_121:
[----:B-1----:R1:W2:Y:S02]  /*87f0*/  SYNCS.PHASECHK.TRANS64.TRYWAIT P0, [R3+URZ+0x40], R66 ;  /* 0x00004042030075a7 */ /* 0x0022a400080011ff */
[----:B--2---:R-:W-:Y:S05]  /*8800*/  @!P0 NANOSLEEP.SYNCS 0x989680 ;  /* 0x009896800000895d */ /* 0x004fea0003900000 */
[----:B------:R-:W2:Y:S02]  /*8810*/  @!P0 SYNCS.PHASECHK.TRANS64 P0, [R3+URZ+0x40], R66 ;  /* 0x00004042030085a7 */ /* 0x000ea400080010ff */
[----:B--2---:R-:W-:Y:S05]  /*8820*/  @!P0 BRA `(.L_x_121) ;  /* 0xfffffffc00f08947 */ /* 0x004fea000383ffff */
[----:B------:R-:W-:Y:S05]  /*8830*/  BRA `(.L_x_120) ;  /* 0xffffffe8003c7947 */ /* 0x000fea000383ffff */
        .weak           $__internal_0_$__cuda_sm10x_tcgen05_guardrail_trap_col_being_dealloced_not_returned_by_alloc
        .type           $__internal_0_$__cuda_sm10x_tcgen05_guardrail_trap_col_being_dealloced_not_returned_by_alloc,@function
        .size           $__internal_0_$__cuda_sm10x_tcgen05_guardrail_trap_col_being_dealloced_not_returned_by_alloc,($__internal_1_$__cuda_sm10x_tcgen05_guardrail_trap_phase_invalid_during_alloc - $__internal_0_$__cuda_sm10x_tcgen05_guardrail_trap_col_being_dealloced_not_returned_by_alloc)
$__internal_0_$__cuda_sm10x_tcgen05_guardrail_trap_col_being_dealloced_not_returned_by_alloc:
[----:B------:R-:W-:Y:S05]  /*8840*/  BPT.TRAP 0x1 ;  /* 0x000000040000795c */ /* 0x000fea0000300000 */
[----:B------:R-:W-:-:S04]  /*8850*/  HFMA2 R3, -RZ, RZ, 0, 0 ;  /* 0x00000000ff037431 */ /* 0x000fc800000001ff */
[----:B------:R-:W-:Y:S05]  /*8860*/  RET.REL.NODEC R2 `(_ZN7cutlass13device_kernelINS_4gemm6kernel13GemmUniversalIN4cute5tupleIJiiiiEEENS1_10collective13CollectiveMmaINS1_35MainloopSm100TmaUmmaWarpSpecializedILi4ELi2ELi4ENS5_IJNS4_1CILi2EEESB_NSA_ILi1EEEEEEEENS5_IJNSA_ILi128EEENSA_ILi64EEESG_EEENS_10bfloat16_tENS5_IJlSC_lEEESI_SJ_NS4_8TiledMMAINS4_8MMA_AtomIJNS4_26SM100_MMA_F16BF16_2x1SM_SSISI_SI_fLi128ELi64ELNS4_4UMMA5MajorE0ELSO_0ELNSN_7ScaleInE0ELSP_0EEEEEENS4_6LayoutINS5_IJSC_SC_SC_EEENS5_IJNSA_ILi0EEESU_SU_EEEEENS5_IJNS4_10UnderscoreESX_SX_EEEEENS4_28SM100_TMA_2SM_LOAD_MULTICASTENS4_14ComposedLayoutINS4_7SwizzleILi3ELi4ELi3EEENS4_18smem_ptr_flag_bitsILi16EEENSS_INS5_IJNSA_ILi8EEESG_EEENS5_IJSG_SC_EEEEEEEvNS4_8identityENS4_18SM100_TMA_2SM_LOADES1A_vS1B_EENS_8epilogue10collective18CollectiveEpilogueINS1E_23Sm100TmaWarpSpecializedILi3ELi2ELi16ELb1ELb0EEEJNS5_IJSG_SG_SG_EEENS5_IJNSS_ISG_SC_EENSS_INS5_IJNSA_ILi16EEESB_EEENS5_IJSC_NSA_ILi32EEEEEEEEEEESI_SJ_SI_SJ_NS1E_6fusion15FusionCallbacksIS1I_NS1R_17LinearCombinationISI_fSI_fLNS_15FloatRoundStyleE2EEES1J_S1Q_JEEENS4_5SM1004TMEM4LOAD26SM100_TMEM_LOAD_32dp32b16xENS4_13SM90_TMA_LOADENS11_INS12_ILi1ELi4ELi3EEES15_NSS_INS5_IJS16_S1L_EEENS5_IJS1L_SC_EEEEEEENS4_39AutoVectorizingCopyWithAssumedAlignmentILi128EEENS4_14SM90_TMA_STOREES26_S28_S28_EEEvvEEEEvNT_6ParamsE) ;  /* 0xffffff7402e47950 */ /* 0x000fea0003c3ffff */
        .weak           $__internal_1_$__cuda_sm10x_tcgen05_guardrail_trap_phase_invalid_during_alloc
        .type           $__internal_1_$__cuda_sm10x_tcgen05_guardrail_trap_phase_invalid_during_alloc,@function
        .size           $__internal_1_$__cuda_sm10x_tcgen05_guardrail_trap_phase_invalid_during_alloc,($__internal_2_$__cuda_sm10x_tcgen05_guardrail_trap_unallocated_columns_being_dealloced - $__internal_1_$__cuda_sm10x_tcgen05_guardrail_trap_phase_invalid_during_alloc)
$__internal_1_$__cuda_sm10x_tcgen05_guardrail_trap_phase_invalid_during_alloc:
[----:B------:R-:W-:Y:S05]  /*8870*/  BPT.TRAP 0x1 ;  /* 0x000000040000795c */ /* 0x000fea0000300000 */
[----:B------:R-:W-:-:S04]  /*8880*/  MOV R5, 0x0 ;  /* 0x0000000000057802 */ /* 0x000fc80000000f00 */
[----:B------:R-:W-:Y:S05]  /*8890*/  RET.REL.NODEC R4 `(_ZN7cutlass13device_kernelINS_4gemm6kernel13GemmUniversalIN4cute5tupleIJiiiiEEENS1_10collective13CollectiveMmaINS1_35MainloopSm100TmaUmmaWarpSpecializedILi4ELi2ELi4ENS5_IJNS4_1CILi2EEESB_NSA_ILi1EEEEEEEENS5_IJNSA_ILi128EEENSA_ILi64EEESG_EEENS_10bfloat16_tENS5_IJlSC_lEEESI_SJ_NS4_8TiledMMAINS4_8MMA_AtomIJNS4_26SM100_MMA_F16BF16_2x1SM_SSISI_SI_fLi128ELi64ELNS4_4UMMA5MajorE0ELSO_0ELNSN_7ScaleInE0ELSP_0EEEEEENS4_6LayoutINS5_IJSC_SC_SC_EEENS5_IJNSA_ILi0EEESU_SU_EEEEENS5_IJNS4_10UnderscoreESX_SX_EEEEENS4_28SM100_TMA_2SM_LOAD_MULTICASTENS4_14ComposedLayoutINS4_7SwizzleILi3ELi4ELi3EEENS4_18smem_ptr_flag_bitsILi16EEENSS_INS5_IJNSA_ILi8EEESG_EEENS5_IJSG_SC_EEEEEEEvNS4_8identityENS4_18SM100_TMA_2SM_LOADES1A_vS1B_EENS_8epilogue10collective18CollectiveEpilogueINS1E_23Sm100TmaWarpSpecializedILi3ELi2ELi16ELb1ELb0EEEJNS5_IJSG_SG_SG_EEENS5_IJNSS_ISG_SC_EENSS_INS5_IJNSA_ILi16EEESB_EEENS5_IJSC_NSA_ILi32EEEEEEEEEEESI_SJ_SI_SJ_NS1E_6fusion15FusionCallbacksIS1I_NS1R_17LinearCombinationISI_fSI_fLNS_15FloatRoundStyleE2EEES1J_S1Q_JEEENS4_5SM1004TMEM4LOAD26SM100_TMEM_LOAD_32dp32b16xENS4_13SM90_TMA_LOADENS11_INS12_ILi1ELi4ELi3EEES15_NSS_INS5_IJS16_S1L_EEENS5_IJS1L_SC_EEEEEEENS4_39AutoVectorizingCopyWithAssumedAlignmentILi128EEENS4_14SM90_TMA_STOREES26_S28_S28_EEEvvEEEEvNT_6ParamsE) ;  /* 0xffffff7404d87950 */ /* 0x000fea0003c3ffff */
        .weak           $__internal_2_$__cuda_sm10x_tcgen05_guardrail_trap_unallocated_columns_being_dealloced
        .type           $__internal_2_$__cuda_sm10x_tcgen05_guardrail_trap_unallocated_columns_being_dealloced,@function
        .size           $__internal_2_$__cuda_sm10x_tcgen05_guardrail_trap_unallocated_columns_being_dealloced,(.L_x_175 - $__internal_2_$__cuda_sm10x_tcgen05_guardrail_trap_unallocated_columns_being_dealloced)
$__internal_2_$__cuda_sm10x_tcgen05_guardrail_trap_unallocated_columns_being_dealloced:
[----:B------:R-:W-:Y:S05]  /*88a0*/  BPT.TRAP 0x1 ;  /* 0x000000040000795c */ /* 0x000fea0000300000 */
[----:B------:R-:W-:-:S04]  /*88b0*/  HFMA2 R3, -RZ, RZ, 0, 0 ;  /* 0x00000000ff037431 */ /* 0x000fc800000001ff */
[----:B------:R-:W-:Y:S05]  /*88c0*/  RET.REL.NODEC R2 `(_ZN7cutlass13device_kernelINS_4gemm6kernel13GemmUniversalIN4cute5tupleIJiiiiEEENS1_10collective13CollectiveMmaINS1_35MainloopSm100TmaUmmaWarpSpecializedILi4ELi2ELi4ENS5_IJNS4_1CILi2EEESB_NSA_ILi1EEEEEEEENS5_IJNSA_ILi128EEENSA_ILi64EEESG_EEENS_10bfloat16_tENS5_IJlSC_lEEESI_SJ_NS4_8TiledMMAINS4_8MMA_AtomIJNS4_26SM100_MMA_F16BF16_2x1SM_SSISI_SI_fLi128ELi64ELNS4_4UMMA5MajorE0ELSO_0ELNSN_7ScaleInE0ELSP_0EEEEEENS4_6LayoutINS5_IJSC_SC_SC_EEENS5_IJNSA_ILi0EEESU_SU_EEEEENS5_IJNS4_10UnderscoreESX_SX_EEEEENS4_28SM100_TMA_2SM_LOAD_MULTICASTENS4_14ComposedLayoutINS4_7SwizzleILi3ELi4ELi3EEENS4_18smem_ptr_flag_bitsILi16EEENSS_INS5_IJNSA_ILi8EEESG_EEENS5_IJSG_SC_EEEEEEEvNS4_8identityENS4_18SM100_TMA_2SM_LOADES1A_vS1B_EENS_8epilogue10collective18CollectiveEpilogueINS1E_23Sm100TmaWarpSpecializedILi3ELi2ELi16ELb1ELb0EEEJNS5_IJSG_SG_SG_EEENS5_IJNSS_ISG_SC_EENSS_INS5_IJNSA_ILi16EEESB_EEENS5_IJSC_NSA_ILi32EEEEEEEEEEESI_SJ_SI_SJ_NS1E_6fusion15FusionCallbacksIS1I_NS1R_17LinearCombinationISI_fSI_fLNS_15FloatRoundStyleE2EEES1J_S1Q_JEEENS4_5SM1004TMEM4LOAD26SM100_TMEM_LOAD_32dp32b16xENS4_13SM90_TMA_LOADENS11_INS12_ILi1ELi4ELi3EEES15_NSS_INS5_IJS16_S1L_EEENS5_IJS1L_SC_EEEEEEENS4_39AutoVectorizingCopyWithAssumedAlignmentILi128EEENS4_14SM90_TMA_STOREES26_S28_S28_EEEvvEEEEvNT_6ParamsE) ;  /* 0xffffff7402cc7950 */ /* 0x000fea0003c3ffff */
.L_x_174:
[----:B------:R-:W-:-:S00]  /*88d0*/  BRA `(.L_x_174) ;  /* 0xfffffffc00fc7947 */ /* 0x000fc0000383ffff */
[----:B------:R-:W-:-:S00]  /*88e0*/  NOP ;  /* 0x0000000000007918 */ /* 0x000fc00000000000 */
        /* <DEDUP_REMOVED lines=9> */
.L_x_175:


//--------------------- .nv.global.init           --------------------------
	.section	.nv.global.init,"aw",@progbits
.nv.global.init:
	.type		$str$27,@object
	.size		$str$27,($str$28 - $str$27)
$str$27:
        /*0000*/ 	.byte	0x28, 0x61, 0x64, 0x64, 0x72, 0x65, 0x73, 0x73, 0x20, 0x26, 0x20, 0x6d, 0x61, 0x73, 0x6b, 0x29
        /*0010*/ 	.byte	0x20, 0x3d, 0x3d, 0x20, 0x30, 0x00
	.type		$str$28,@object
	.size		$str$28,($str$26 - $str$28)
$str$28:
        /*0016*/ 	.byte	0x2f, 0x74, 0x6d, 0x70, 0x2f, 0x63, 0x75, 0x74, 0x6c, 0x61, 0x73, 0x73, 0x5f, 0x73, 0x77, 0x65
        /*0026*/ 	.byte	0x65, 0x70, 0x5f, 0x73, 0x72, 0x63, 0x2f, 0x69, 0x6e, 0x63, 0x6c, 0x75, 0x64, 0x65, 0x2f, 0x63
        /*0036*/ 	.byte	0x75, 0x74, 0x65, 0x2f, 0x70, 0x6f, 0x69, 0x6e, 0x74, 0x65, 0x72, 0x5f, 0x66, 0x6c, 0x61, 0x67
        /*0046*/ 	.byte	0x67, 0x65, 0x64, 0x2e, 0x68, 0x70, 0x70, 0x00
	.type		$str$26,@object
	.size		$str$26,($str$25 - $str$26)
$str$26:
        /*004e*/ 	.byte	0x2f, 0x74, 0x6d, 0x70, 0x2f, 0x63, 0x75, 0x74, 0x6c, 0x61, 0x73, 0x73, 0x5f, 0x73, 0x77, 0x65
        /*005e*/ 	.byte	0x65, 0x70, 0x5f, 0x73, 0x72, 0x63, 0x2f, 0x69, 0x6e, 0x63, 0x6c, 0x75, 0x64, 0x65, 0x2f, 0x63
        /*006e*/ 	.byte	0x75, 0x74, 0x65, 0x2f, 0x61, 0x74, 0x6f, 0x6d, 0x2f, 0x63, 0x6f, 0x70, 0x79, 0x5f, 0x74, 0x72
        /*007e*/ 	.byte	0x61, 0x69, 0x74, 0x73, 0x5f, 0x73, 0x6d, 0x31, 0x30, 0x30, 0x2e, 0x68, 0x70, 0x70, 0x00
	.type		$str$25,@object
	.size		$str$25,(__unnamed_1 - $str$25)
$str$25:
        /*008d*/ 	.byte	0x28, 0x28, 0x75, 0x69, 0x6e, 0x74, 0x33, 0x32, 0x5f, 0x74, 0x28, 0x74, 0x68, 0x72, 0x65, 0x61
        /*009d*/ 	.byte	0x64, 0x49, 0x64, 0x78, 0x2e, 0x78, 0x29, 0x20, 0x2f, 0x20, 0x33, 0x32, 0x29, 0x20, 0x25, 0x20
        /*00ad*/ 	.byte	0x34, 0x29, 0x20, 0x3d, 0x3d, 0x20, 0x28, 0x28, 0x28, 0x74, 0x6d, 0x65, 0x6d, 0x5f, 0x61, 0x64
        /*00bd*/ 	.byte	0x64, 0x72, 0x20, 0x3e, 0x3e, 0x20, 0x31, 0x36, 0x29, 0x20, 0x2f, 0x20, 0x33, 0x32, 0x29, 0x20
        /*00cd*/ 	.byte	0x25, 0x20, 0x34, 0x29, 0x00
	.type		__unnamed_1,@object
	.size		__unnamed_1,(__unnamed_2 - __unnamed_1)
__unnamed_1:
        /*00d2*/ 	.byte	0x61, 0x75, 0x74, 0x6f, 0x20, 0x63, 0x75, 0x74, 0x65, 0x3a, 0x3a, 0x61, 0x73, 0x5f, 0x70, 0x6f
        /* <DEDUP_REMOVED lines=24> */
        /*0262*/ 	.byte	0x43, 0x3c, 0x32, 0x30, 0x34, 0x38, 0x3e, 0x3e, 0x3e, 0x3e, 0x5d, 0x00
	.type		__unnamed_2,@object
	.size		__unnamed_2,(.L_2 - __unnamed_2)
__unnamed_2:
        /* <DEDUP_REMOVED lines=40> */
        /*04ee*/ 	.byte	0x3a, 0x3a, 0x43, 0x3c, 0x30, 0x3e, 0x3e, 0x3e, 0x3e, 0x5d, 0x00
.L_2:


//--------------------- .nv.shared._ZN7cutlass13device_kernelINS_4gemm6kernel13GemmUniversalIN4cute5tupleIJiiiiEEENS1_10collective13CollectiveMmaINS1_35MainloopSm100TmaUmmaWarpSpecializedILi4ELi2ELi4ENS5_IJNS4_1CILi2EEESB_NSA_ILi1EEEEEEEENS5_IJNSA_ILi128EEENSA_ILi64EEESG_EEENS_10bfloat16_tENS5_IJlSC_lEEESI_SJ_NS4_8TiledMMAINS4_8MMA_AtomIJNS4_26SM100_MMA_F16BF16_2x1SM_SSISI_SI_fLi128ELi64ELNS4_4UMMA5MajorE0ELSO_0ELNSN_7ScaleInE0ELSP_0EEEEEENS4_6LayoutINS5_IJSC_SC_SC_EEENS5_IJNSA_ILi0EEESU_SU_EEEEENS5_IJNS4_10UnderscoreESX_SX_EEEEENS4_28SM100_TMA_2SM_LOAD_MULTICASTENS4_14ComposedLayoutINS4_7SwizzleILi3ELi4ELi3EEENS4_18smem_ptr_flag_bitsILi16EEENSS_INS5_IJNSA_ILi8EEESG_EEENS5_IJSG_SC_EEEEEEEvNS4_8identityENS4_18SM100_TMA_2SM_LOADES1A_vS1B_EENS_8epilogue10collective18CollectiveEpilogueINS1E_23Sm100TmaWarpSpecializedILi3ELi2ELi16ELb1ELb0EEEJNS5_IJSG_SG_SG_EEENS5_IJNSS_ISG_SC_EENSS_INS5_IJNSA_ILi16EEESB_EEENS5_IJSC_NSA_ILi32EEEEEEEEEEESI_SJ_SI_SJ_NS1E_6fusion15FusionCallbacksIS1I_NS1R_17LinearCombinationISI_fSI_fLNS_15FloatRoundStyleE2EEES1J_S1Q_JEEENS4_5SM1004TMEM4LOAD26SM100_TMEM_LOAD_32dp32b16xENS4_13SM90_TMA_LOADENS11_INS12_ILi1ELi4ELi3EEES15_NSS_INS5_IJS16_S1L_EEENS5_IJS1L_SC_EEEEEEENS4_39AutoVectorizingCopyWithAssumedAlignmentILi128EEENS4_14SM90_TMA_STOREES26_S28_S28_EEEvvEEEEvNT_6ParamsE --------------------------
	.section	.nv.shared._ZN7cutlass13device_kernelINS_4gemm6kernel13GemmUniversalIN4cute5tupleIJiiiiEEENS1_10collective13CollectiveMmaINS1_35MainloopSm100TmaUmmaWarpSpecializedILi4ELi2ELi4ENS5_IJNS4_1CILi2EEESB_NSA_ILi1EEEEEEEENS5_IJNSA_ILi128EEENSA_ILi64EEESG_EEENS_10bfloat16_tENS5_IJlSC_lEEESI_SJ_NS4_8TiledMMAINS4_8MMA_AtomIJNS4_26SM100_MMA_F16BF16_2x1SM_SSISI_SI_fLi128ELi64ELNS4_4UMMA5MajorE0ELSO_0ELNSN_7ScaleInE0ELSP_0EEEEEENS4_6LayoutINS5_IJSC_SC_SC_EEENS5_IJNSA_ILi0EEESU_SU_EEEEENS5_IJNS4_10UnderscoreESX_SX_EEEEENS4_28SM100_TMA_2SM_LOAD_MULTICASTENS4_14ComposedLayoutINS4_7SwizzleILi3ELi4ELi3EEENS4_18smem_ptr_flag_bitsILi16EEENSS_INS5_IJNSA_ILi8EEESG_EEENS5_IJSG_SC_EEEEEEEvNS4_8identityENS4_18SM100_TMA_2SM_LOADES1A_vS1B_EENS_8epilogue10collective18CollectiveEpilogueINS1E_23Sm100TmaWarpSpecializedILi3ELi2ELi16ELb1ELb0EEEJNS5_IJSG_SG_SG_EEENS5_IJNSS_ISG_SC_EENSS_INS5_IJNSA_ILi16EEESB_EEENS5_IJSC_NSA_ILi32EEEEEEEEEEESI_SJ_SI_SJ_NS1E_6fusion15FusionCallbacksIS1I_NS1R_17LinearCombinationISI_fSI_fLNS_15FloatRoundStyleE2EEES1J_S1Q_JEEENS4_5SM1004TMEM4LOAD26SM100_TMEM_LOAD_32dp32b16xENS4_13SM90_TMA_LOADENS11_INS12_ILi1ELi4ELi3EEES15_NSS_INS5_IJS16_S1L_EEENS5_IJS1L_SC_EEEEEEENS4_39AutoVectorizingCopyWithAssumedAlignmentILi128EEENS4_14SM90_TMA_STOREES26_S28_S28_EEEvvEEEEvNT_6ParamsE,"aw",@nobits
	.sectionflags	@""
	.align	16
	.zero		1024


//--------------------- .nv.shared.reserved.0     --------------------------
	.section	.nv.shared.reserved.0,"aw",@nobits
	.weak		__nv_reservedSMEM_offset_0_alias
	.size		__nv_reservedSMEM_offset_0_alias, 0, 64
	.other		__nv_reservedSMEM_offset_0_alias,@"STO_CUDA_RESERVED_SHARED STV_DEFAULT"
__nv_reservedSMEM_offset_0_alias:
	.zero		0
.nv.shared.reserved.0:
	.zero		64
	.weak		__nv_reservedSMEM_tcgen05_partition
	.type		__nv_reservedSMEM_tcgen05_partition,@object
	.size		__nv_reservedSMEM_tcgen05_partition,(.L_0 - __nv_reservedSMEM_tcgen05_partition)
__nv_reservedSMEM_tcgen05_partition:
	.zero		32
.L_0:


//--------------------- .nv.global                --------------------------
	.section	.nv.global,"aw",@nobits
.nv.global:
	.type		_ZN39_INTERNAL_bb992b48_4_k_cu_e9cef67a_87504cute1_E,@object
	.size		_ZN39_INTERNAL_bb992b48_4_k_cu_e9cef67a_87504cute1_E,(_ZN39_INTERNAL_bb992b48_4_k_cu_e9cef67a_87504cuda3std3__45__cpo6cbeginE - _ZN39_INTERNAL_bb992b48_4_k_cu_e9cef67a_87504cute1_E)
_ZN39_INTERNAL_bb992b48_4_k_cu_e9cef67a_87504cute1_E:
	.zero		1
	.type		_ZN39_INTERNAL_bb992b48_4_k_cu_e9cef67a_87504cuda3std3__45__cpo6cbeginE,@object
	.size		_ZN39_INTERNAL_bb992b48_4_k_cu_e9cef67a_87504cuda3std3__45__cpo6cbeginE,(_ZN39_INTERNAL_bb992b48_4_k_cu_e9cef67a_87504cuda3std3__48in_placeE - _ZN39_INTERNAL_bb992b48_4_k_cu_e9cef67a_87504cuda3std3__45__cpo6cbeginE)
_ZN39_INTERNAL_bb992b48_4_k_cu_e9cef67a_87504cuda3std3__45__cpo6cbeginE:
	.zero		1
	.type		_ZN39_INTERNAL_bb992b48_4_k_cu_e9cef67a_87504cuda3std3__48in_placeE,@object
	.size		_ZN39_INTERNAL_bb992b48_4_k_cu_e9cef67a_87504cuda3std3__48in_placeE,(_ZN39_INTERNAL_bb992b48_4_k_cu_e9cef67a_87504cuda3std6ranges3__45__cpo9iter_moveE - _ZN39_INTERNAL_bb992b48_4_k_cu_e9cef67a_87504cuda3std3__48in_placeE)
_ZN39_INTERNAL_bb992b48_4_k_cu_e9cef67a_87504cuda3std3__48in_placeE:
	.zero		1
	.type		_ZN39_INTERNAL_bb992b48_4_k_cu_e9cef67a_87504cuda3std6ranges3__45__cpo9iter_moveE,@object
	.size		_ZN39_INTERNAL_bb992b48_4_k_cu_e9cef67a_87504cuda3std6ranges3__45__cpo9iter_moveE,(_ZN39_INTERNAL_bb992b48_4_k_cu_e9cef67a_87504cuda3std3__45__cpo5beginE - _ZN39_INTERNAL_bb992b48_4_k_cu_e9cef67a_87504cuda3std6ranges3__45__cpo9iter_moveE)
_ZN39_INTERNAL_bb992b48_4_k_cu_e9cef67a_87504cuda3std6ranges3__45__cpo9iter_moveE:
	.zero		1
	.type		_ZN39_INTERNAL_bb992b48_4_k_cu_e9cef67a_87504cuda3std3__45__cpo5beginE,@object
	.size		_ZN39_INTERNAL_bb992b48_4_k_cu_e9cef67a_87504cuda3std3__45__cpo5beginE,(_ZN39_INTERNAL_bb992b48_4_k_cu_e9cef67a_87504cuda3std3__441_GLOBAL__N__bb992b48_4_k_cu_e9cef67a_87506ignoreE - _ZN39_INTERNAL_bb992b48_4_k_cu_e9cef67a_87504cuda3std3__45__cpo5beginE)
_ZN39_INTERNAL_bb992b48_4_k_cu_e9cef67a_87504cuda3std3__45__cpo5beginE:
	.zero		1
	.type		_ZN39_INTERNAL_bb992b48_4_k_cu_e9cef67a_87504cuda3std3__441_GLOBAL__N__bb992b48_4_k_cu_e9cef67a_87506ignoreE,@object
	.size		_ZN39_INTERNAL_bb992b48_4_k_cu_e9cef67a_87504cuda3std3__441_GLOBAL__N__bb992b48_4_k_cu_e9cef67a_87506ignoreE,(_ZN39_INTERNAL_bb992b48_4_k_cu_e9cef67a_87504cute7productE - _ZN39_INTERNAL_bb992b48_4_k_cu_e9cef67a_87504cuda3std3__441_GLOBAL__N__bb992b48_4_k_cu_e9cef67a_87506ignoreE)
_ZN39_INTERNAL_bb992b48_4_k_cu_e9cef67a_87504cuda3std3__441_GLOBAL__N__bb992b48_4_k_cu_e9cef67a_87506ignoreE:
	.zero		1
	.type		_ZN39_INTERNAL_bb992b48_4_k_cu_e9cef67a_87504cute7productE,@object
	.size		_ZN39_INTERNAL_bb992b48_4_k_cu_e9cef67a_87504cute7productE,(_ZN39_INTERNAL_bb992b48_4_k_cu_e9cef67a_87504cuda3std3__45__cpo3endE - _ZN39_INTERNAL_bb992b48_4_k_cu_e9cef67a_87504cute7productE)
_ZN39_INTERNAL_bb992b48_4_k_cu_e9cef67a_87504cute7productE:
	.zero		1
	.type		_ZN39_INTERNAL_bb992b48_4_k_cu_e9cef67a_87504cuda3std3__45__cpo3endE,@object
	.size		_ZN39_INTERNAL_bb992b48_4_k_cu_e9cef67a_87504cuda3std3__45__cpo3endE,(_ZN39_INTERNAL_bb992b48_4_k_cu_e9cef67a_87504cuda3std3__419piecewise_constructE - _ZN39_INTERNAL_bb992b48_4_k_cu_e9cef67a_87504cuda3std3__45__cpo3endE)
_ZN39_INTERNAL_bb992b48_4_k_cu_e9cef67a_87504cuda3std3__45__cpo3endE:
	.zero		1
	.type		_ZN39_INTERNAL_bb992b48_4_k_cu_e9cef67a_87504cuda3std3__419piecewise_constructE,@object
	.size		_ZN39_INTERNAL_bb992b48_4_k_cu_e9cef67a_87504cuda3std3__419piecewise_constructE,(_ZN39_INTERNAL_bb992b48_4_k_cu_e9cef67a_87504cuda3std3__45__cpo4cendE - _ZN39_INTERNAL_bb992b48_4_k_cu_e9cef67a_87504cuda3std3__419piecewise_constructE)
_ZN39_INTERNAL_bb992b48_4_k_cu_e9cef67a_87504cuda3std3__419piecewise_constructE:
	.zero		1
	.type		_ZN39_INTERNAL_bb992b48_4_k_cu_e9cef67a_87504cuda3std3__45__cpo4cendE,@object
	.size		_ZN39_INTERNAL_bb992b48_4_k_cu_e9cef67a_87504cuda3std3__45__cpo4cendE,(_ZN39_INTERNAL_bb992b48_4_k_cu_e9cef67a_87504cuda3std6ranges3__45__cpo4swapE - _ZN39_INTERNAL_bb992b48_4_k_cu_e9cef67a_87504cuda3std3__45__cpo4cendE)
_ZN39_INTERNAL_bb992b48_4_k_cu_e9cef67a_87504cuda3std3__45__cpo4cendE:
	.zero		1
	.type		_ZN39_INTERNAL_bb992b48_4_k_cu_e9cef67a_87504cuda3std6ranges3__45__cpo4swapE,@object
	.size		_ZN39_INTERNAL_bb992b48_4_k_cu_e9cef67a_87504cuda3std6ranges3__45__cpo4swapE,(.L_10 - _ZN39_INTERNAL_bb992b48_4_k_cu_e9cef67a_87504cuda3std6ranges3__45__cpo4swapE)
_ZN39_INTERNAL_bb992b48_4_k_cu_e9cef67a_87504cuda3std6ranges3__45__cpo4swapE:
	.zero		1
.L_10:


//--------------------- .nv.constant0._ZN7cutlass13device_kernelINS_4gemm6kernel13GemmUniversalIN4cute5tupleIJiiiiEEENS1_10collective13CollectiveMmaINS1_35MainloopSm100TmaUmmaWarpSpecializedILi4ELi2ELi4ENS5_IJNS4_1CILi2EEESB_NSA_ILi1EEEEEEEENS5_IJNSA_ILi128EEENSA_ILi64EEESG_EEENS_10bfloat16_tENS5_IJlSC_lEEESI_SJ_NS4_8TiledMMAINS4_8MMA_AtomIJNS4_26SM100_MMA_F16BF16_2x1SM_SSISI_SI_fLi128ELi64ELNS4_4UMMA5MajorE0ELSO_0ELNSN_7ScaleInE0ELSP_0EEEEEENS4_6LayoutINS5_IJSC_SC_SC_EEENS5_IJNSA_ILi0EEESU_SU_EEEEENS5_IJNS4_10UnderscoreESX_SX_EEEEENS4_28SM100_TMA_2SM_LOAD_MULTICASTENS4_14ComposedLayoutINS4_7SwizzleILi3ELi4ELi3EEENS4_18smem_ptr_flag_bitsILi16EEENSS_INS5_IJNSA_ILi8EEESG_EEENS5_IJSG_SC_EEEEEEEvNS4_8identityENS4_18SM100_TMA_2SM_LOADES1A_vS1B_EENS_8epilogue10collective18CollectiveEpilogueINS1E_23Sm100TmaWarpSpecializedILi3ELi2ELi16ELb1ELb0EEEJNS5_IJSG_SG_SG_EEENS5_IJNSS_ISG_SC_EENSS_INS5_IJNSA_ILi16EEESB_EEENS5_IJSC_NSA_ILi32EEEEEEEEEEESI_SJ_SI_SJ_NS1E_6fusion15FusionCallbacksIS1I_NS1R_17LinearCombinationISI_fSI_fLNS_15FloatRoundStyleE2EEES1J_S1Q_JEEENS4_5SM1004TMEM4LOAD26SM100_TMEM_LOAD_32dp32b16xENS4_13SM90_TMA_LOADENS11_INS12_ILi1ELi4ELi3EEES15_NSS_INS5_IJS16_S1L_EEENS5_IJS1L_SC_EEEEEEENS4_39AutoVectorizingCopyWithAssumedAlignmentILi128EEENS4_14SM90_TMA_STOREES26_S28_S28_EEEvvEEEEvNT_6ParamsE --------------------------
	.section	.nv.constant0._ZN7cutlass13device_kernelINS_4gemm6kernel13GemmUniversalIN4cute5tupleIJiiiiEEENS1_10collective13CollectiveMmaINS1_35MainloopSm100TmaUmmaWarpSpecializedILi4ELi2ELi4ENS5_IJNS4_1CILi2EEESB_NSA_ILi1EEEEEEEENS5_IJNSA_ILi128EEENSA_ILi64EEESG_EEENS_10bfloat16_tENS5_IJlSC_lEEESI_SJ_NS4_8TiledMMAINS4_8MMA_AtomIJNS4_26SM100_MMA_F16BF16_2x1SM_SSISI_SI_fLi128ELi64ELNS4_4UMMA5MajorE0ELSO_0ELNSN_7ScaleInE0ELSP_0EEEEEENS4_6LayoutINS5_IJSC_SC_SC_EEENS5_IJNSA_ILi0EEESU_SU_EEEEENS5_IJNS4_10UnderscoreESX_SX_EEEEENS4_28SM100_TMA_2SM_LOAD_MULTICASTENS4_14ComposedLayoutINS4_7SwizzleILi3ELi4ELi3EEENS4_18smem_ptr_flag_bitsILi16EEENSS_INS5_IJNSA_ILi8EEESG_EEENS5_IJSG_SC_EEEEEEEvNS4_8identityENS4_18SM100_TMA_2SM_LOADES1A_vS1B_EENS_8epilogue10collective18CollectiveEpilogueINS1E_23Sm100TmaWarpSpecializedILi3ELi2ELi16ELb1ELb0EEEJNS5_IJSG_SG_SG_EEENS5_IJNSS_ISG_SC_EENSS_INS5_IJNSA_ILi16EEESB_EEENS5_IJSC_NSA_ILi32EEEEEEEEEEESI_SJ_SI_SJ_NS1E_6fusion15FusionCallbacksIS1I_NS1R_17LinearCombinationISI_fSI_fLNS_15FloatRoundStyleE2EEES1J_S1Q_JEEENS4_5SM1004TMEM4LOAD26SM100_TMEM_LOAD_32dp32b16xENS4_13SM90_TMA_LOADENS11_INS12_ILi1ELi4ELi3EEES15_NSS_INS5_IJS16_S1L_EEENS5_IJS1L_SC_EEEEEEENS4_39AutoVectorizingCopyWithAssumedAlignmentILi128EEENS4_14SM90_TMA_STOREES26_S28_S28_EEEvvEEEEvNT_6ParamsE,"a",@progbits
	.sectionflags	@""
	.align	4
.nv.constant0._ZN7cutlass13device_kernelINS_4gemm6kernel13GemmUniversalIN4cute5tupleIJiiiiEEENS1_10collective13CollectiveMmaINS1_35MainloopSm100TmaUmmaWarpSpecializedILi4ELi2ELi4ENS5_IJNS4_1CILi2EEESB_NSA_ILi1EEEEEEEENS5_IJNSA_ILi128EEENSA_ILi64EEESG_EEENS_10bfloat16_tENS5_IJlSC_lEEESI_SJ_NS4_8TiledMMAINS4_8MMA_AtomIJNS4_26SM100_MMA_F16BF16_2x1SM_SSISI_SI_fLi128ELi64ELNS4_4UMMA5MajorE0ELSO_0ELNSN_7ScaleInE0ELSP_0EEEEEENS4_6LayoutINS5_IJSC_SC_SC_EEENS5_IJNSA_ILi0EEESU_SU_EEEEENS5_IJNS4_10UnderscoreESX_SX_EEEEENS4_28SM100_TMA_2SM_LOAD_MULTICASTENS4_14ComposedLayoutINS4_7SwizzleILi3ELi4ELi3EEENS4_18smem_ptr_flag_bitsILi16EEENSS_INS5_IJNSA_ILi8EEESG_EEENS5_IJSG_SC_EEEEEEEvNS4_8identityENS4_18SM100_TMA_2SM_LOADES1A_vS1B_EENS_8epilogue10collective18CollectiveEpilogueINS1E_23Sm100TmaWarpSpecializedILi3ELi2ELi16ELb1ELb0EEEJNS5_IJSG_SG_SG_EEENS5_IJNSS_ISG_SC_EENSS_INS5_IJNSA_ILi16EEESB_EEENS5_IJSC_NSA_ILi32EEEEEEEEEEESI_SJ_SI_SJ_NS1E_6fusion15FusionCallbacksIS1I_NS1R_17LinearCombinationISI_fSI_fLNS_15FloatRoundStyleE2EEES1J_S1Q_JEEENS4_5SM1004TMEM4LOAD26SM100_TMEM_LOAD_32dp32b16xENS4_13SM90_TMA_LOADENS11_INS12_ILi1ELi4ELi3EEES15_NSS_INS5_IJS16_S1L_EEENS5_IJS1L_SC_EEEEEEENS4_39AutoVectorizingCopyWithAssumedAlignmentILi128EEENS4_14SM90_TMA_STOREES26_S28_S28_EEEvvEEEEvNT_6ParamsE:
	.zero		2944


//--------------------- SYMBOLS --------------------------

	.type		.nv.reservedSmem.offset0,@object
	.size		.nv.reservedSmem.offset0,0x4
	.type		.nv.reservedSmem.cap,@object
	.size		.nv.reservedSmem.cap,0x4
	.type		__assertfail,@function
